//
// Generated by NVIDIA NVVM Compiler
//
// Compiler Build ID: CL-36424714
// Cuda compilation tools, release 13.0, V13.0.88
// Based on NVVM 20.0.0
//

.version 9.0
.target sm_100
.address_size 64

	// .globl	generate_random_matrix_kernel
.global .align 4 .b8 precalc_xorwow_matrix[102400];
.global .align 4 .b8 precalc_xorwow_offset_matrix[102400];
.global .align 4 .b8 mrg32k3aM1[2304];
.global .align 4 .b8 mrg32k3aM2[2304];
.global .align 4 .b8 mrg32k3aM1SubSeq[2016];
.global .align 4 .b8 mrg32k3aM2SubSeq[2016];
.global .align 4 .b8 mrg32k3aM1Seq[2304];
.global .align 4 .b8 mrg32k3aM2Seq[2304];
.const .align 8 .b8 __cr_lgamma_table[72];

.visible .entry generate_random_matrix_kernel(
	.param .u64 .ptr .align 1 generate_random_matrix_kernel_param_0,
	.param .u32 generate_random_matrix_kernel_param_1,
	.param .u32 generate_random_matrix_kernel_param_2,
	.param .u64 generate_random_matrix_kernel_param_3
)
{
	.local .align 8 .b8 	__local_depot0[48];
	.reg .b64 	%SP;
	.reg .b64 	%SPL;
	.reg .pred 	%p<75>;
	.reg .b32 	%r<1330>;
	.reg .b64 	%rd<36>;
	.reg .b64 	%fd<97>;

	mov.u64 	%SPL, __local_depot0;
	ld.param.u64 	%rd11, [generate_random_matrix_kernel_param_0];
	ld.param.u32 	%r589, [generate_random_matrix_kernel_param_1];
	ld.param.u32 	%r588, [generate_random_matrix_kernel_param_2];
	ld.param.u64 	%rd12, [generate_random_matrix_kernel_param_3];
	mov.u32 	%r590, %ctaid.x;
	mov.u32 	%r591, %ntid.x;
	mov.u32 	%r592, %tid.x;
	mad.lo.s32 	%r1, %r590, %r591, %r592;
	setp.ge.s32 	%p1, %r1, %r589;
	@%p1 bra 	$L__BB0_130;
	add.u64 	%rd1, %SPL, 0;
	cvt.u32.u64 	%r593, %rd12;
	xor.b32  	%r594, %r593, -1429050551;
	mul.lo.s32 	%r595, %r594, 1099087573;
	{ .reg .b32 tmp; mov.b64 {tmp, %r596}, %rd12; }
	xor.b32  	%r597, %r596, -136515619;
	mul.lo.s32 	%r598, %r597, -1703105765;
	add.s32 	%r599, %r595, %r598;
	add.s32 	%r1322, %r599, 6615241;
	add.s32 	%r1039, %r595, 123456789;
	st.local.v2.u32 	[%rd1], {%r1322, %r1039};
	xor.b32  	%r1038, %r595, 362436069;
	add.s32 	%r1037, %r598, 521288629;
	st.local.v2.u32 	[%rd1+8], {%r1038, %r1037};
	xor.b32  	%r1036, %r598, 88675123;
	add.s32 	%r1035, %r595, 5783321;
	st.local.v2.u32 	[%rd1+16], {%r1036, %r1035};
	setp.eq.s32 	%p2, %r1, 0;
	@%p2 bra 	$L__BB0_116;
	cvt.s64.s32 	%rd35, %r1;
	mov.b32 	%r1022, 0;
$L__BB0_3:
	mov.u64 	%rd3, %rd35;
	and.b64  	%rd4, %rd3, 3;
	setp.eq.s64 	%p3, %rd4, 0;
	@%p3 bra 	$L__BB0_115;
	mul.wide.u32 	%rd14, %r1022, 3200;
	mov.u64 	%rd15, precalc_xorwow_matrix;
	add.s64 	%rd5, %rd15, %rd14;
	mov.b32 	%r1035, 0;
	mov.u32 	%r1036, %r1035;
	mov.u32 	%r1037, %r1035;
	mov.u32 	%r1038, %r1035;
	mov.u32 	%r1039, %r1035;
	mov.u32 	%r1028, %r1035;
$L__BB0_5:
	mul.wide.u32 	%rd16, %r1028, 4;
	add.s64 	%rd17, %rd1, %rd16;
	ld.local.u32 	%r20, [%rd17+4];
	shl.b32 	%r21, %r1028, 5;
	mov.b32 	%r1034, 0;
$L__BB0_6:
	.pragma "nounroll";
	shr.u32 	%r603, %r20, %r1034;
	and.b32  	%r604, %r603, 1;
	setp.eq.b32 	%p4, %r604, 1;
	not.pred 	%p5, %p4;
	add.s32 	%r605, %r21, %r1034;
	mul.lo.s32 	%r606, %r605, 5;
	mul.wide.u32 	%rd18, %r606, 4;
	add.s64 	%rd6, %rd5, %rd18;
	@%p5 bra 	$L__BB0_8;
	ld.global.u32 	%r607, [%rd6];
	xor.b32  	%r1039, %r1039, %r607;
	ld.global.u32 	%r608, [%rd6+4];
	xor.b32  	%r1038, %r1038, %r608;
	ld.global.u32 	%r609, [%rd6+8];
	xor.b32  	%r1037, %r1037, %r609;
	ld.global.u32 	%r610, [%rd6+12];
	xor.b32  	%r1036, %r1036, %r610;
	ld.global.u32 	%r611, [%rd6+16];
	xor.b32  	%r1035, %r1035, %r611;
$L__BB0_8:
	and.b32  	%r613, %r603, 2;
	setp.eq.s32 	%p6, %r613, 0;
	@%p6 bra 	$L__BB0_10;
	ld.global.u32 	%r614, [%rd6+20];
	xor.b32  	%r1039, %r1039, %r614;
	ld.global.u32 	%r615, [%rd6+24];
	xor.b32  	%r1038, %r1038, %r615;
	ld.global.u32 	%r616, [%rd6+28];
	xor.b32  	%r1037, %r1037, %r616;
	ld.global.u32 	%r617, [%rd6+32];
	xor.b32  	%r1036, %r1036, %r617;
	ld.global.u32 	%r618, [%rd6+36];
	xor.b32  	%r1035, %r1035, %r618;
$L__BB0_10:
	and.b32  	%r620, %r603, 4;
	setp.eq.s32 	%p7, %r620, 0;
	@%p7 bra 	$L__BB0_12;
	ld.global.u32 	%r621, [%rd6+40];
	xor.b32  	%r1039, %r1039, %r621;
	ld.global.u32 	%r622, [%rd6+44];
	xor.b32  	%r1038, %r1038, %r622;
	ld.global.u32 	%r623, [%rd6+48];
	xor.b32  	%r1037, %r1037, %r623;
	ld.global.u32 	%r624, [%rd6+52];
	xor.b32  	%r1036, %r1036, %r624;
	ld.global.u32 	%r625, [%rd6+56];
	xor.b32  	%r1035, %r1035, %r625;
$L__BB0_12:
	and.b32  	%r627, %r603, 8;
	setp.eq.s32 	%p8, %r627, 0;
	@%p8 bra 	$L__BB0_14;
	ld.global.u32 	%r628, [%rd6+60];
	xor.b32  	%r1039, %r1039, %r628;
	ld.global.u32 	%r629, [%rd6+64];
	xor.b32  	%r1038, %r1038, %r629;
	ld.global.u32 	%r630, [%rd6+68];
	xor.b32  	%r1037, %r1037, %r630;
	ld.global.u32 	%r631, [%rd6+72];
	xor.b32  	%r1036, %r1036, %r631;
	ld.global.u32 	%r632, [%rd6+76];
	xor.b32  	%r1035, %r1035, %r632;
$L__BB0_14:
	and.b32  	%r634, %r603, 16;
	setp.eq.s32 	%p9, %r634, 0;
	@%p9 bra 	$L__BB0_16;
	ld.global.u32 	%r635, [%rd6+80];
	xor.b32  	%r1039, %r1039, %r635;
	ld.global.u32 	%r636, [%rd6+84];
	xor.b32  	%r1038, %r1038, %r636;
	ld.global.u32 	%r637, [%rd6+88];
	xor.b32  	%r1037, %r1037, %r637;
	ld.global.u32 	%r638, [%rd6+92];
	xor.b32  	%r1036, %r1036, %r638;
	ld.global.u32 	%r639, [%rd6+96];
	xor.b32  	%r1035, %r1035, %r639;
$L__BB0_16:
	and.b32  	%r641, %r603, 32;
	setp.eq.s32 	%p10, %r641, 0;
	@%p10 bra 	$L__BB0_18;
	ld.global.u32 	%r642, [%rd6+100];
	xor.b32  	%r1039, %r1039, %r642;
	ld.global.u32 	%r643, [%rd6+104];
	xor.b32  	%r1038, %r1038, %r643;
	ld.global.u32 	%r644, [%rd6+108];
	xor.b32  	%r1037, %r1037, %r644;
	ld.global.u32 	%r645, [%rd6+112];
	xor.b32  	%r1036, %r1036, %r645;
	ld.global.u32 	%r646, [%rd6+116];
	xor.b32  	%r1035, %r1035, %r646;
$L__BB0_18:
	and.b32  	%r648, %r603, 64;
	setp.eq.s32 	%p11, %r648, 0;
	@%p11 bra 	$L__BB0_20;
	ld.global.u32 	%r649, [%rd6+120];
	xor.b32  	%r1039, %r1039, %r649;
	ld.global.u32 	%r650, [%rd6+124];
	xor.b32  	%r1038, %r1038, %r650;
	ld.global.u32 	%r651, [%rd6+128];
	xor.b32  	%r1037, %r1037, %r651;
	ld.global.u32 	%r652, [%rd6+132];
	xor.b32  	%r1036, %r1036, %r652;
	ld.global.u32 	%r653, [%rd6+136];
	xor.b32  	%r1035, %r1035, %r653;
$L__BB0_20:
	and.b32  	%r655, %r603, 128;
	setp.eq.s32 	%p12, %r655, 0;
	@%p12 bra 	$L__BB0_22;
	ld.global.u32 	%r656, [%rd6+140];
	xor.b32  	%r1039, %r1039, %r656;
	ld.global.u32 	%r657, [%rd6+144];
	xor.b32  	%r1038, %r1038, %r657;
	ld.global.u32 	%r658, [%rd6+148];
	xor.b32  	%r1037, %r1037, %r658;
	ld.global.u32 	%r659, [%rd6+152];
	xor.b32  	%r1036, %r1036, %r659;
	ld.global.u32 	%r660, [%rd6+156];
	xor.b32  	%r1035, %r1035, %r660;
$L__BB0_22:
	and.b32  	%r662, %r603, 256;
	setp.eq.s32 	%p13, %r662, 0;
	@%p13 bra 	$L__BB0_24;
	ld.global.u32 	%r663, [%rd6+160];
	xor.b32  	%r1039, %r1039, %r663;
	ld.global.u32 	%r664, [%rd6+164];
	xor.b32  	%r1038, %r1038, %r664;
	ld.global.u32 	%r665, [%rd6+168];
	xor.b32  	%r1037, %r1037, %r665;
	ld.global.u32 	%r666, [%rd6+172];
	xor.b32  	%r1036, %r1036, %r666;
	ld.global.u32 	%r667, [%rd6+176];
	xor.b32  	%r1035, %r1035, %r667;
$L__BB0_24:
	and.b32  	%r669, %r603, 512;
	setp.eq.s32 	%p14, %r669, 0;
	@%p14 bra 	$L__BB0_26;
	ld.global.u32 	%r670, [%rd6+180];
	xor.b32  	%r1039, %r1039, %r670;
	ld.global.u32 	%r671, [%rd6+184];
	xor.b32  	%r1038, %r1038, %r671;
	ld.global.u32 	%r672, [%rd6+188];
	xor.b32  	%r1037, %r1037, %r672;
	ld.global.u32 	%r673, [%rd6+192];
	xor.b32  	%r1036, %r1036, %r673;
	ld.global.u32 	%r674, [%rd6+196];
	xor.b32  	%r1035, %r1035, %r674;
$L__BB0_26:
	and.b32  	%r676, %r603, 1024;
	setp.eq.s32 	%p15, %r676, 0;
	@%p15 bra 	$L__BB0_28;
	ld.global.u32 	%r677, [%rd6+200];
	xor.b32  	%r1039, %r1039, %r677;
	ld.global.u32 	%r678, [%rd6+204];
	xor.b32  	%r1038, %r1038, %r678;
	ld.global.u32 	%r679, [%rd6+208];
	xor.b32  	%r1037, %r1037, %r679;
	ld.global.u32 	%r680, [%rd6+212];
	xor.b32  	%r1036, %r1036, %r680;
	ld.global.u32 	%r681, [%rd6+216];
	xor.b32  	%r1035, %r1035, %r681;
$L__BB0_28:
	and.b32  	%r683, %r603, 2048;
	setp.eq.s32 	%p16, %r683, 0;
	@%p16 bra 	$L__BB0_30;
	ld.global.u32 	%r684, [%rd6+220];
	xor.b32  	%r1039, %r1039, %r684;
	ld.global.u32 	%r685, [%rd6+224];
	xor.b32  	%r1038, %r1038, %r685;
	ld.global.u32 	%r686, [%rd6+228];
	xor.b32  	%r1037, %r1037, %r686;
	ld.global.u32 	%r687, [%rd6+232];
	xor.b32  	%r1036, %r1036, %r687;
	ld.global.u32 	%r688, [%rd6+236];
	xor.b32  	%r1035, %r1035, %r688;
$L__BB0_30:
	and.b32  	%r690, %r603, 4096;
	setp.eq.s32 	%p17, %r690, 0;
	@%p17 bra 	$L__BB0_32;
	ld.global.u32 	%r691, [%rd6+240];
	xor.b32  	%r1039, %r1039, %r691;
	ld.global.u32 	%r692, [%rd6+244];
	xor.b32  	%r1038, %r1038, %r692;
	ld.global.u32 	%r693, [%rd6+248];
	xor.b32  	%r1037, %r1037, %r693;
	ld.global.u32 	%r694, [%rd6+252];
	xor.b32  	%r1036, %r1036, %r694;
	ld.global.u32 	%r695, [%rd6+256];
	xor.b32  	%r1035, %r1035, %r695;
$L__BB0_32:
	and.b32  	%r697, %r603, 8192;
	setp.eq.s32 	%p18, %r697, 0;
	@%p18 bra 	$L__BB0_34;
	ld.global.u32 	%r698, [%rd6+260];
	xor.b32  	%r1039, %r1039, %r698;
	ld.global.u32 	%r699, [%rd6+264];
	xor.b32  	%r1038, %r1038, %r699;
	ld.global.u32 	%r700, [%rd6+268];
	xor.b32  	%r1037, %r1037, %r700;
	ld.global.u32 	%r701, [%rd6+272];
	xor.b32  	%r1036, %r1036, %r701;
	ld.global.u32 	%r702, [%rd6+276];
	xor.b32  	%r1035, %r1035, %r702;
$L__BB0_34:
	and.b32  	%r704, %r603, 16384;
	setp.eq.s32 	%p19, %r704, 0;
	@%p19 bra 	$L__BB0_36;
	ld.global.u32 	%r705, [%rd6+280];
	xor.b32  	%r1039, %r1039, %r705;
	ld.global.u32 	%r706, [%rd6+284];
	xor.b32  	%r1038, %r1038, %r706;
	ld.global.u32 	%r707, [%rd6+288];
	xor.b32  	%r1037, %r1037, %r707;
	ld.global.u32 	%r708, [%rd6+292];
	xor.b32  	%r1036, %r1036, %r708;
	ld.global.u32 	%r709, [%rd6+296];
	xor.b32  	%r1035, %r1035, %r709;
$L__BB0_36:
	and.b32  	%r711, %r603, 32768;
	setp.eq.s32 	%p20, %r711, 0;
	@%p20 bra 	$L__BB0_38;
	ld.global.u32 	%r712, [%rd6+300];
	xor.b32  	%r1039, %r1039, %r712;
	ld.global.u32 	%r713, [%rd6+304];
	xor.b32  	%r1038, %r1038, %r713;
	ld.global.u32 	%r714, [%rd6+308];
	xor.b32  	%r1037, %r1037, %r714;
	ld.global.u32 	%r715, [%rd6+312];
	xor.b32  	%r1036, %r1036, %r715;
	ld.global.u32 	%r716, [%rd6+316];
	xor.b32  	%r1035, %r1035, %r716;
$L__BB0_38:
	add.s32 	%r1034, %r1034, 16;
	setp.ne.s32 	%p21, %r1034, 32;
	@%p21 bra 	$L__BB0_6;
	mad.lo.s32 	%r717, %r1028, -31, %r21;
	add.s32 	%r1028, %r717, 1;
	setp.ne.s32 	%p22, %r1028, 5;
	@%p22 bra 	$L__BB0_5;
	st.local.u32 	[%rd1+4], %r1039;
	st.local.v2.u32 	[%rd1+8], {%r1038, %r1037};
	st.local.v2.u32 	[%rd1+16], {%r1036, %r1035};
	setp.eq.s64 	%p23, %rd4, 1;
	@%p23 bra 	$L__BB0_115;
	mov.b32 	%r1035, 0;
	mov.u32 	%r1036, %r1035;
	mov.u32 	%r1037, %r1035;
	mov.u32 	%r1038, %r1035;
	mov.u32 	%r1039, %r1035;
	mov.u32 	%r1120, %r1035;
$L__BB0_42:
	mul.wide.u32 	%rd19, %r1120, 4;
	add.s64 	%rd20, %rd1, %rd19;
	ld.local.u32 	%r196, [%rd20+4];
	shl.b32 	%r197, %r1120, 5;
	mov.b32 	%r1126, 0;
$L__BB0_43:
	.pragma "nounroll";
	shr.u32 	%r720, %r196, %r1126;
	and.b32  	%r721, %r720, 1;
	setp.eq.b32 	%p24, %r721, 1;
	not.pred 	%p25, %p24;
	add.s32 	%r722, %r197, %r1126;
	mul.lo.s32 	%r723, %r722, 5;
	mul.wide.u32 	%rd21, %r723, 4;
	add.s64 	%rd7, %rd5, %rd21;
	@%p25 bra 	$L__BB0_45;
	ld.global.u32 	%r724, [%rd7];
	xor.b32  	%r1039, %r1039, %r724;
	ld.global.u32 	%r725, [%rd7+4];
	xor.b32  	%r1038, %r1038, %r725;
	ld.global.u32 	%r726, [%rd7+8];
	xor.b32  	%r1037, %r1037, %r726;
	ld.global.u32 	%r727, [%rd7+12];
	xor.b32  	%r1036, %r1036, %r727;
	ld.global.u32 	%r728, [%rd7+16];
	xor.b32  	%r1035, %r1035, %r728;
$L__BB0_45:
	and.b32  	%r730, %r720, 2;
	setp.eq.s32 	%p26, %r730, 0;
	@%p26 bra 	$L__BB0_47;
	ld.global.u32 	%r731, [%rd7+20];
	xor.b32  	%r1039, %r1039, %r731;
	ld.global.u32 	%r732, [%rd7+24];
	xor.b32  	%r1038, %r1038, %r732;
	ld.global.u32 	%r733, [%rd7+28];
	xor.b32  	%r1037, %r1037, %r733;
	ld.global.u32 	%r734, [%rd7+32];
	xor.b32  	%r1036, %r1036, %r734;
	ld.global.u32 	%r735, [%rd7+36];
	xor.b32  	%r1035, %r1035, %r735;
$L__BB0_47:
	and.b32  	%r737, %r720, 4;
	setp.eq.s32 	%p27, %r737, 0;
	@%p27 bra 	$L__BB0_49;
	ld.global.u32 	%r738, [%rd7+40];
	xor.b32  	%r1039, %r1039, %r738;
	ld.global.u32 	%r739, [%rd7+44];
	xor.b32  	%r1038, %r1038, %r739;
	ld.global.u32 	%r740, [%rd7+48];
	xor.b32  	%r1037, %r1037, %r740;
	ld.global.u32 	%r741, [%rd7+52];
	xor.b32  	%r1036, %r1036, %r741;
	ld.global.u32 	%r742, [%rd7+56];
	xor.b32  	%r1035, %r1035, %r742;
$L__BB0_49:
	and.b32  	%r744, %r720, 8;
	setp.eq.s32 	%p28, %r744, 0;
	@%p28 bra 	$L__BB0_51;
	ld.global.u32 	%r745, [%rd7+60];
	xor.b32  	%r1039, %r1039, %r745;
	ld.global.u32 	%r746, [%rd7+64];
	xor.b32  	%r1038, %r1038, %r746;
	ld.global.u32 	%r747, [%rd7+68];
	xor.b32  	%r1037, %r1037, %r747;
	ld.global.u32 	%r748, [%rd7+72];
	xor.b32  	%r1036, %r1036, %r748;
	ld.global.u32 	%r749, [%rd7+76];
	xor.b32  	%r1035, %r1035, %r749;
$L__BB0_51:
	and.b32  	%r751, %r720, 16;
	setp.eq.s32 	%p29, %r751, 0;
	@%p29 bra 	$L__BB0_53;
	ld.global.u32 	%r752, [%rd7+80];
	xor.b32  	%r1039, %r1039, %r752;
	ld.global.u32 	%r753, [%rd7+84];
	xor.b32  	%r1038, %r1038, %r753;
	ld.global.u32 	%r754, [%rd7+88];
	xor.b32  	%r1037, %r1037, %r754;
	ld.global.u32 	%r755, [%rd7+92];
	xor.b32  	%r1036, %r1036, %r755;
	ld.global.u32 	%r756, [%rd7+96];
	xor.b32  	%r1035, %r1035, %r756;
$L__BB0_53:
	and.b32  	%r758, %r720, 32;
	setp.eq.s32 	%p30, %r758, 0;
	@%p30 bra 	$L__BB0_55;
	ld.global.u32 	%r759, [%rd7+100];
	xor.b32  	%r1039, %r1039, %r759;
	ld.global.u32 	%r760, [%rd7+104];
	xor.b32  	%r1038, %r1038, %r760;
	ld.global.u32 	%r761, [%rd7+108];
	xor.b32  	%r1037, %r1037, %r761;
	ld.global.u32 	%r762, [%rd7+112];
	xor.b32  	%r1036, %r1036, %r762;
	ld.global.u32 	%r763, [%rd7+116];
	xor.b32  	%r1035, %r1035, %r763;
$L__BB0_55:
	and.b32  	%r765, %r720, 64;
	setp.eq.s32 	%p31, %r765, 0;
	@%p31 bra 	$L__BB0_57;
	ld.global.u32 	%r766, [%rd7+120];
	xor.b32  	%r1039, %r1039, %r766;
	ld.global.u32 	%r767, [%rd7+124];
	xor.b32  	%r1038, %r1038, %r767;
	ld.global.u32 	%r768, [%rd7+128];
	xor.b32  	%r1037, %r1037, %r768;
	ld.global.u32 	%r769, [%rd7+132];
	xor.b32  	%r1036, %r1036, %r769;
	ld.global.u32 	%r770, [%rd7+136];
	xor.b32  	%r1035, %r1035, %r770;
$L__BB0_57:
	and.b32  	%r772, %r720, 128;
	setp.eq.s32 	%p32, %r772, 0;
	@%p32 bra 	$L__BB0_59;
	ld.global.u32 	%r773, [%rd7+140];
	xor.b32  	%r1039, %r1039, %r773;
	ld.global.u32 	%r774, [%rd7+144];
	xor.b32  	%r1038, %r1038, %r774;
	ld.global.u32 	%r775, [%rd7+148];
	xor.b32  	%r1037, %r1037, %r775;
	ld.global.u32 	%r776, [%rd7+152];
	xor.b32  	%r1036, %r1036, %r776;
	ld.global.u32 	%r777, [%rd7+156];
	xor.b32  	%r1035, %r1035, %r777;
$L__BB0_59:
	and.b32  	%r779, %r720, 256;
	setp.eq.s32 	%p33, %r779, 0;
	@%p33 bra 	$L__BB0_61;
	ld.global.u32 	%r780, [%rd7+160];
	xor.b32  	%r1039, %r1039, %r780;
	ld.global.u32 	%r781, [%rd7+164];
	xor.b32  	%r1038, %r1038, %r781;
	ld.global.u32 	%r782, [%rd7+168];
	xor.b32  	%r1037, %r1037, %r782;
	ld.global.u32 	%r783, [%rd7+172];
	xor.b32  	%r1036, %r1036, %r783;
	ld.global.u32 	%r784, [%rd7+176];
	xor.b32  	%r1035, %r1035, %r784;
$L__BB0_61:
	and.b32  	%r786, %r720, 512;
	setp.eq.s32 	%p34, %r786, 0;
	@%p34 bra 	$L__BB0_63;
	ld.global.u32 	%r787, [%rd7+180];
	xor.b32  	%r1039, %r1039, %r787;
	ld.global.u32 	%r788, [%rd7+184];
	xor.b32  	%r1038, %r1038, %r788;
	ld.global.u32 	%r789, [%rd7+188];
	xor.b32  	%r1037, %r1037, %r789;
	ld.global.u32 	%r790, [%rd7+192];
	xor.b32  	%r1036, %r1036, %r790;
	ld.global.u32 	%r791, [%rd7+196];
	xor.b32  	%r1035, %r1035, %r791;
$L__BB0_63:
	and.b32  	%r793, %r720, 1024;
	setp.eq.s32 	%p35, %r793, 0;
	@%p35 bra 	$L__BB0_65;
	ld.global.u32 	%r794, [%rd7+200];
	xor.b32  	%r1039, %r1039, %r794;
	ld.global.u32 	%r795, [%rd7+204];
	xor.b32  	%r1038, %r1038, %r795;
	ld.global.u32 	%r796, [%rd7+208];
	xor.b32  	%r1037, %r1037, %r796;
	ld.global.u32 	%r797, [%rd7+212];
	xor.b32  	%r1036, %r1036, %r797;
	ld.global.u32 	%r798, [%rd7+216];
	xor.b32  	%r1035, %r1035, %r798;
$L__BB0_65:
	and.b32  	%r800, %r720, 2048;
	setp.eq.s32 	%p36, %r800, 0;
	@%p36 bra 	$L__BB0_67;
	ld.global.u32 	%r801, [%rd7+220];
	xor.b32  	%r1039, %r1039, %r801;
	ld.global.u32 	%r802, [%rd7+224];
	xor.b32  	%r1038, %r1038, %r802;
	ld.global.u32 	%r803, [%rd7+228];
	xor.b32  	%r1037, %r1037, %r803;
	ld.global.u32 	%r804, [%rd7+232];
	xor.b32  	%r1036, %r1036, %r804;
	ld.global.u32 	%r805, [%rd7+236];
	xor.b32  	%r1035, %r1035, %r805;
$L__BB0_67:
	and.b32  	%r807, %r720, 4096;
	setp.eq.s32 	%p37, %r807, 0;
	@%p37 bra 	$L__BB0_69;
	ld.global.u32 	%r808, [%rd7+240];
	xor.b32  	%r1039, %r1039, %r808;
	ld.global.u32 	%r809, [%rd7+244];
	xor.b32  	%r1038, %r1038, %r809;
	ld.global.u32 	%r810, [%rd7+248];
	xor.b32  	%r1037, %r1037, %r810;
	ld.global.u32 	%r811, [%rd7+252];
	xor.b32  	%r1036, %r1036, %r811;
	ld.global.u32 	%r812, [%rd7+256];
	xor.b32  	%r1035, %r1035, %r812;
$L__BB0_69:
	and.b32  	%r814, %r720, 8192;
	setp.eq.s32 	%p38, %r814, 0;
	@%p38 bra 	$L__BB0_71;
	ld.global.u32 	%r815, [%rd7+260];
	xor.b32  	%r1039, %r1039, %r815;
	ld.global.u32 	%r816, [%rd7+264];
	xor.b32  	%r1038, %r1038, %r816;
	ld.global.u32 	%r817, [%rd7+268];
	xor.b32  	%r1037, %r1037, %r817;
	ld.global.u32 	%r818, [%rd7+272];
	xor.b32  	%r1036, %r1036, %r818;
	ld.global.u32 	%r819, [%rd7+276];
	xor.b32  	%r1035, %r1035, %r819;
$L__BB0_71:
	and.b32  	%r821, %r720, 16384;
	setp.eq.s32 	%p39, %r821, 0;
	@%p39 bra 	$L__BB0_73;
	ld.global.u32 	%r822, [%rd7+280];
	xor.b32  	%r1039, %r1039, %r822;
	ld.global.u32 	%r823, [%rd7+284];
	xor.b32  	%r1038, %r1038, %r823;
	ld.global.u32 	%r824, [%rd7+288];
	xor.b32  	%r1037, %r1037, %r824;
	ld.global.u32 	%r825, [%rd7+292];
	xor.b32  	%r1036, %r1036, %r825;
	ld.global.u32 	%r826, [%rd7+296];
	xor.b32  	%r1035, %r1035, %r826;
$L__BB0_73:
	and.b32  	%r828, %r720, 32768;
	setp.eq.s32 	%p40, %r828, 0;
	@%p40 bra 	$L__BB0_75;
	ld.global.u32 	%r829, [%rd7+300];
	xor.b32  	%r1039, %r1039, %r829;
	ld.global.u32 	%r830, [%rd7+304];
	xor.b32  	%r1038, %r1038, %r830;
	ld.global.u32 	%r831, [%rd7+308];
	xor.b32  	%r1037, %r1037, %r831;
	ld.global.u32 	%r832, [%rd7+312];
	xor.b32  	%r1036, %r1036, %r832;
	ld.global.u32 	%r833, [%rd7+316];
	xor.b32  	%r1035, %r1035, %r833;
$L__BB0_75:
	add.s32 	%r1126, %r1126, 16;
	setp.ne.s32 	%p41, %r1126, 32;
	@%p41 bra 	$L__BB0_43;
	mad.lo.s32 	%r834, %r1120, -31, %r197;
	add.s32 	%r1120, %r834, 1;
	setp.ne.s32 	%p42, %r1120, 5;
	@%p42 bra 	$L__BB0_42;
	st.local.u32 	[%rd1+4], %r1039;
	st.local.v2.u32 	[%rd1+8], {%r1038, %r1037};
	st.local.v2.u32 	[%rd1+16], {%r1036, %r1035};
	setp.ne.s64 	%p43, %rd4, 3;
	@%p43 bra 	$L__BB0_115;
	mov.b32 	%r1035, 0;
	mov.u32 	%r1036, %r1035;
	mov.u32 	%r1037, %r1035;
	mov.u32 	%r1038, %r1035;
	mov.u32 	%r1039, %r1035;
	mov.u32 	%r1212, %r1035;
$L__BB0_79:
	mul.wide.u32 	%rd22, %r1212, 4;
	add.s64 	%rd23, %rd1, %rd22;
	ld.local.u32 	%r372, [%rd23+4];
	shl.b32 	%r373, %r1212, 5;
	mov.b32 	%r1218, 0;
$L__BB0_80:
	.pragma "nounroll";
	shr.u32 	%r837, %r372, %r1218;
	and.b32  	%r838, %r837, 1;
	setp.eq.b32 	%p44, %r838, 1;
	not.pred 	%p45, %p44;
	add.s32 	%r839, %r373, %r1218;
	mul.lo.s32 	%r840, %r839, 5;
	mul.wide.u32 	%rd24, %r840, 4;
	add.s64 	%rd8, %rd5, %rd24;
	@%p45 bra 	$L__BB0_82;
	ld.global.u32 	%r841, [%rd8];
	xor.b32  	%r1039, %r1039, %r841;
	ld.global.u32 	%r842, [%rd8+4];
	xor.b32  	%r1038, %r1038, %r842;
	ld.global.u32 	%r843, [%rd8+8];
	xor.b32  	%r1037, %r1037, %r843;
	ld.global.u32 	%r844, [%rd8+12];
	xor.b32  	%r1036, %r1036, %r844;
	ld.global.u32 	%r845, [%rd8+16];
	xor.b32  	%r1035, %r1035, %r845;
$L__BB0_82:
	and.b32  	%r847, %r837, 2;
	setp.eq.s32 	%p46, %r847, 0;
	@%p46 bra 	$L__BB0_84;
	ld.global.u32 	%r848, [%rd8+20];
	xor.b32  	%r1039, %r1039, %r848;
	ld.global.u32 	%r849, [%rd8+24];
	xor.b32  	%r1038, %r1038, %r849;
	ld.global.u32 	%r850, [%rd8+28];
	xor.b32  	%r1037, %r1037, %r850;
	ld.global.u32 	%r851, [%rd8+32];
	xor.b32  	%r1036, %r1036, %r851;
	ld.global.u32 	%r852, [%rd8+36];
	xor.b32  	%r1035, %r1035, %r852;
$L__BB0_84:
	and.b32  	%r854, %r837, 4;
	setp.eq.s32 	%p47, %r854, 0;
	@%p47 bra 	$L__BB0_86;
	ld.global.u32 	%r855, [%rd8+40];
	xor.b32  	%r1039, %r1039, %r855;
	ld.global.u32 	%r856, [%rd8+44];
	xor.b32  	%r1038, %r1038, %r856;
	ld.global.u32 	%r857, [%rd8+48];
	xor.b32  	%r1037, %r1037, %r857;
	ld.global.u32 	%r858, [%rd8+52];
	xor.b32  	%r1036, %r1036, %r858;
	ld.global.u32 	%r859, [%rd8+56];
	xor.b32  	%r1035, %r1035, %r859;
$L__BB0_86:
	and.b32  	%r861, %r837, 8;
	setp.eq.s32 	%p48, %r861, 0;
	@%p48 bra 	$L__BB0_88;
	ld.global.u32 	%r862, [%rd8+60];
	xor.b32  	%r1039, %r1039, %r862;
	ld.global.u32 	%r863, [%rd8+64];
	xor.b32  	%r1038, %r1038, %r863;
	ld.global.u32 	%r864, [%rd8+68];
	xor.b32  	%r1037, %r1037, %r864;
	ld.global.u32 	%r865, [%rd8+72];
	xor.b32  	%r1036, %r1036, %r865;
	ld.global.u32 	%r866, [%rd8+76];
	xor.b32  	%r1035, %r1035, %r866;
$L__BB0_88:
	and.b32  	%r868, %r837, 16;
	setp.eq.s32 	%p49, %r868, 0;
	@%p49 bra 	$L__BB0_90;
	ld.global.u32 	%r869, [%rd8+80];
	xor.b32  	%r1039, %r1039, %r869;
	ld.global.u32 	%r870, [%rd8+84];
	xor.b32  	%r1038, %r1038, %r870;
	ld.global.u32 	%r871, [%rd8+88];
	xor.b32  	%r1037, %r1037, %r871;
	ld.global.u32 	%r872, [%rd8+92];
	xor.b32  	%r1036, %r1036, %r872;
	ld.global.u32 	%r873, [%rd8+96];
	xor.b32  	%r1035, %r1035, %r873;
$L__BB0_90:
	and.b32  	%r875, %r837, 32;
	setp.eq.s32 	%p50, %r875, 0;
	@%p50 bra 	$L__BB0_92;
	ld.global.u32 	%r876, [%rd8+100];
	xor.b32  	%r1039, %r1039, %r876;
	ld.global.u32 	%r877, [%rd8+104];
	xor.b32  	%r1038, %r1038, %r877;
	ld.global.u32 	%r878, [%rd8+108];
	xor.b32  	%r1037, %r1037, %r878;
	ld.global.u32 	%r879, [%rd8+112];
	xor.b32  	%r1036, %r1036, %r879;
	ld.global.u32 	%r880, [%rd8+116];
	xor.b32  	%r1035, %r1035, %r880;
$L__BB0_92:
	and.b32  	%r882, %r837, 64;
	setp.eq.s32 	%p51, %r882, 0;
	@%p51 bra 	$L__BB0_94;
	ld.global.u32 	%r883, [%rd8+120];
	xor.b32  	%r1039, %r1039, %r883;
	ld.global.u32 	%r884, [%rd8+124];
	xor.b32  	%r1038, %r1038, %r884;
	ld.global.u32 	%r885, [%rd8+128];
	xor.b32  	%r1037, %r1037, %r885;
	ld.global.u32 	%r886, [%rd8+132];
	xor.b32  	%r1036, %r1036, %r886;
	ld.global.u32 	%r887, [%rd8+136];
	xor.b32  	%r1035, %r1035, %r887;
$L__BB0_94:
	and.b32  	%r889, %r837, 128;
	setp.eq.s32 	%p52, %r889, 0;
	@%p52 bra 	$L__BB0_96;
	ld.global.u32 	%r890, [%rd8+140];
	xor.b32  	%r1039, %r1039, %r890;
	ld.global.u32 	%r891, [%rd8+144];
	xor.b32  	%r1038, %r1038, %r891;
	ld.global.u32 	%r892, [%rd8+148];
	xor.b32  	%r1037, %r1037, %r892;
	ld.global.u32 	%r893, [%rd8+152];
	xor.b32  	%r1036, %r1036, %r893;
	ld.global.u32 	%r894, [%rd8+156];
	xor.b32  	%r1035, %r1035, %r894;
$L__BB0_96:
	and.b32  	%r896, %r837, 256;
	setp.eq.s32 	%p53, %r896, 0;
	@%p53 bra 	$L__BB0_98;
	ld.global.u32 	%r897, [%rd8+160];
	xor.b32  	%r1039, %r1039, %r897;
	ld.global.u32 	%r898, [%rd8+164];
	xor.b32  	%r1038, %r1038, %r898;
	ld.global.u32 	%r899, [%rd8+168];
	xor.b32  	%r1037, %r1037, %r899;
	ld.global.u32 	%r900, [%rd8+172];
	xor.b32  	%r1036, %r1036, %r900;
	ld.global.u32 	%r901, [%rd8+176];
	xor.b32  	%r1035, %r1035, %r901;
$L__BB0_98:
	and.b32  	%r903, %r837, 512;
	setp.eq.s32 	%p54, %r903, 0;
	@%p54 bra 	$L__BB0_100;
	ld.global.u32 	%r904, [%rd8+180];
	xor.b32  	%r1039, %r1039, %r904;
	ld.global.u32 	%r905, [%rd8+184];
	xor.b32  	%r1038, %r1038, %r905;
	ld.global.u32 	%r906, [%rd8+188];
	xor.b32  	%r1037, %r1037, %r906;
	ld.global.u32 	%r907, [%rd8+192];
	xor.b32  	%r1036, %r1036, %r907;
	ld.global.u32 	%r908, [%rd8+196];
	xor.b32  	%r1035, %r1035, %r908;
$L__BB0_100:
	and.b32  	%r910, %r837, 1024;
	setp.eq.s32 	%p55, %r910, 0;
	@%p55 bra 	$L__BB0_102;
	ld.global.u32 	%r911, [%rd8+200];
	xor.b32  	%r1039, %r1039, %r911;
	ld.global.u32 	%r912, [%rd8+204];
	xor.b32  	%r1038, %r1038, %r912;
	ld.global.u32 	%r913, [%rd8+208];
	xor.b32  	%r1037, %r1037, %r913;
	ld.global.u32 	%r914, [%rd8+212];
	xor.b32  	%r1036, %r1036, %r914;
	ld.global.u32 	%r915, [%rd8+216];
	xor.b32  	%r1035, %r1035, %r915;
$L__BB0_102:
	and.b32  	%r917, %r837, 2048;
	setp.eq.s32 	%p56, %r917, 0;
	@%p56 bra 	$L__BB0_104;
	ld.global.u32 	%r918, [%rd8+220];
	xor.b32  	%r1039, %r1039, %r918;
	ld.global.u32 	%r919, [%rd8+224];
	xor.b32  	%r1038, %r1038, %r919;
	ld.global.u32 	%r920, [%rd8+228];
	xor.b32  	%r1037, %r1037, %r920;
	ld.global.u32 	%r921, [%rd8+232];
	xor.b32  	%r1036, %r1036, %r921;
	ld.global.u32 	%r922, [%rd8+236];
	xor.b32  	%r1035, %r1035, %r922;
$L__BB0_104:
	and.b32  	%r924, %r837, 4096;
	setp.eq.s32 	%p57, %r924, 0;
	@%p57 bra 	$L__BB0_106;
	ld.global.u32 	%r925, [%rd8+240];
	xor.b32  	%r1039, %r1039, %r925;
	ld.global.u32 	%r926, [%rd8+244];
	xor.b32  	%r1038, %r1038, %r926;
	ld.global.u32 	%r927, [%rd8+248];
	xor.b32  	%r1037, %r1037, %r927;
	ld.global.u32 	%r928, [%rd8+252];
	xor.b32  	%r1036, %r1036, %r928;
	ld.global.u32 	%r929, [%rd8+256];
	xor.b32  	%r1035, %r1035, %r929;
$L__BB0_106:
	and.b32  	%r931, %r837, 8192;
	setp.eq.s32 	%p58, %r931, 0;
	@%p58 bra 	$L__BB0_108;
	ld.global.u32 	%r932, [%rd8+260];
	xor.b32  	%r1039, %r1039, %r932;
	ld.global.u32 	%r933, [%rd8+264];
	xor.b32  	%r1038, %r1038, %r933;
	ld.global.u32 	%r934, [%rd8+268];
	xor.b32  	%r1037, %r1037, %r934;
	ld.global.u32 	%r935, [%rd8+272];
	xor.b32  	%r1036, %r1036, %r935;
	ld.global.u32 	%r936, [%rd8+276];
	xor.b32  	%r1035, %r1035, %r936;
$L__BB0_108:
	and.b32  	%r938, %r837, 16384;
	setp.eq.s32 	%p59, %r938, 0;
	@%p59 bra 	$L__BB0_110;
	ld.global.u32 	%r939, [%rd8+280];
	xor.b32  	%r1039, %r1039, %r939;
	ld.global.u32 	%r940, [%rd8+284];
	xor.b32  	%r1038, %r1038, %r940;
	ld.global.u32 	%r941, [%rd8+288];
	xor.b32  	%r1037, %r1037, %r941;
	ld.global.u32 	%r942, [%rd8+292];
	xor.b32  	%r1036, %r1036, %r942;
	ld.global.u32 	%r943, [%rd8+296];
	xor.b32  	%r1035, %r1035, %r943;
$L__BB0_110:
	and.b32  	%r945, %r837, 32768;
	setp.eq.s32 	%p60, %r945, 0;
	@%p60 bra 	$L__BB0_112;
	ld.global.u32 	%r946, [%rd8+300];
	xor.b32  	%r1039, %r1039, %r946;
	ld.global.u32 	%r947, [%rd8+304];
	xor.b32  	%r1038, %r1038, %r947;
	ld.global.u32 	%r948, [%rd8+308];
	xor.b32  	%r1037, %r1037, %r948;
	ld.global.u32 	%r949, [%rd8+312];
	xor.b32  	%r1036, %r1036, %r949;
	ld.global.u32 	%r950, [%rd8+316];
	xor.b32  	%r1035, %r1035, %r950;
$L__BB0_112:
	add.s32 	%r1218, %r1218, 16;
	setp.ne.s32 	%p61, %r1218, 32;
	@%p61 bra 	$L__BB0_80;
	mad.lo.s32 	%r951, %r1212, -31, %r373;
	add.s32 	%r1212, %r951, 1;
	setp.ne.s32 	%p62, %r1212, 5;
	@%p62 bra 	$L__BB0_79;
	st.local.u32 	[%rd1+4], %r1039;
	st.local.v2.u32 	[%rd1+8], {%r1038, %r1037};
	st.local.v2.u32 	[%rd1+16], {%r1036, %r1035};
$L__BB0_115:
	shr.u64 	%rd35, %rd3, 2;
	add.s32 	%r1022, %r1022, 1;
	setp.gt.u64 	%p63, %rd3, 3;
	@%p63 bra 	$L__BB0_3;
$L__BB0_116:
	setp.lt.s32 	%p64, %r588, 1;
	@%p64 bra 	$L__BB0_130;
	mov.b32 	%r953, 1127219200;
	mov.b32 	%r954, -2147483648;
	mov.b64 	%fd1, {%r954, %r953};
	mul.lo.s32 	%r1309, %r588, %r1;
	neg.s32 	%r1310, %r588;
	cvta.to.global.u64 	%rd10, %rd11;
	mov.b32 	%r1317, 0;
	mov.f64 	%fd95, 0d0000000000000000;
$L__BB0_118:
	setp.eq.s32 	%p65, %r1317, 1;
	mov.b32 	%r1317, 0;
	mov.f64 	%fd96, %fd95;
	@%p65 bra 	$L__BB0_129;
	shr.u32 	%r957, %r1039, 2;
	xor.b32  	%r958, %r957, %r1039;
	shl.b32 	%r959, %r1035, 4;
	shl.b32 	%r960, %r958, 1;
	xor.b32  	%r961, %r960, %r959;
	xor.b32  	%r962, %r961, %r958;
	xor.b32  	%r564, %r962, %r1035;
	add.s32 	%r963, %r1322, %r564;
	add.s32 	%r964, %r963, 362437;
	shr.u32 	%r965, %r1038, 2;
	xor.b32  	%r966, %r965, %r1038;
	shl.b32 	%r967, %r564, 4;
	shl.b32 	%r968, %r966, 1;
	xor.b32  	%r969, %r968, %r967;
	xor.b32  	%r970, %r969, %r966;
	xor.b32  	%r565, %r970, %r564;
	add.s32 	%r971, %r1322, %r565;
	add.s32 	%r972, %r971, 724874;
	shr.u32 	%r973, %r1037, 2;
	xor.b32  	%r974, %r973, %r1037;
	shl.b32 	%r975, %r565, 4;
	shl.b32 	%r976, %r974, 1;
	xor.b32  	%r977, %r976, %r975;
	xor.b32  	%r978, %r977, %r974;
	xor.b32  	%r566, %r978, %r565;
	add.s32 	%r979, %r1322, %r566;
	add.s32 	%r980, %r979, 1087311;
	shr.u32 	%r981, %r1036, 2;
	xor.b32  	%r982, %r981, %r1036;
	shl.b32 	%r983, %r566, 4;
	shl.b32 	%r984, %r982, 1;
	xor.b32  	%r985, %r984, %r983;
	xor.b32  	%r986, %r985, %r982;
	xor.b32  	%r1329, %r986, %r566;
	add.s32 	%r1322, %r1322, 1449748;
	add.s32 	%r987, %r1329, %r1322;
	cvt.u64.u32 	%rd25, %r964;
	mul.wide.u32 	%rd26, %r972, 2097152;
	xor.b64  	%rd27, %rd26, %rd25;
	cvt.rn.f64.u64 	%fd26, %rd27;
	fma.rn.f64 	%fd90, %fd26, 0d3CA0000000000000, 0d3C90000000000000;
	cvt.u64.u32 	%rd28, %r980;
	mul.wide.u32 	%rd29, %r987, 2097152;
	xor.b64  	%rd30, %rd29, %rd28;
	cvt.rn.f64.u64 	%fd27, %rd30;
	fma.rn.f64 	%fd4, %fd27, 0d3CB0000000000000, 0d3CA0000000000000;
	{
	.reg .b32 %temp; 
	mov.b64 	{%temp, %r1318}, %fd90;
	}
	{
	.reg .b32 %temp; 
	mov.b64 	{%r1319, %temp}, %fd90;
	}
	setp.gt.s32 	%p66, %r1318, 1048575;
	mov.b32 	%r1320, -1023;
	@%p66 bra 	$L__BB0_121;
	mul.f64 	%fd90, %fd90, 0d4350000000000000;
	{
	.reg .b32 %temp; 
	mov.b64 	{%temp, %r1318}, %fd90;
	}
	{
	.reg .b32 %temp; 
	mov.b64 	{%r1319, %temp}, %fd90;
	}
	mov.b32 	%r1320, -1077;
$L__BB0_121:
	add.s32 	%r989, %r1318, -1;
	setp.gt.u32 	%p67, %r989, 2146435070;
	@%p67 bra 	$L__BB0_125;
	shr.u32 	%r992, %r1318, 20;
	add.s32 	%r1321, %r1320, %r992;
	and.b32  	%r993, %r1318, 1048575;
	or.b32  	%r994, %r993, 1072693248;
	mov.b64 	%fd91, {%r1319, %r994};
	setp.lt.u32 	%p69, %r994, 1073127583;
	@%p69 bra 	$L__BB0_124;
	{
	.reg .b32 %temp; 
	mov.b64 	{%r995, %temp}, %fd91;
	}
	{
	.reg .b32 %temp; 
	mov.b64 	{%temp, %r996}, %fd91;
	}
	add.s32 	%r997, %r996, -1048576;
	mov.b64 	%fd91, {%r995, %r997};
	add.s32 	%r1321, %r1321, 1;
$L__BB0_124:
	add.f64 	%fd29, %fd91, 0dBFF0000000000000;
	add.f64 	%fd30, %fd91, 0d3FF0000000000000;
	rcp.approx.ftz.f64 	%fd31, %fd30;
	neg.f64 	%fd32, %fd30;
	fma.rn.f64 	%fd33, %fd32, %fd31, 0d3FF0000000000000;
	fma.rn.f64 	%fd34, %fd33, %fd33, %fd33;
	fma.rn.f64 	%fd35, %fd34, %fd31, %fd31;
	mul.f64 	%fd36, %fd29, %fd35;
	fma.rn.f64 	%fd37, %fd29, %fd35, %fd36;
	mul.f64 	%fd38, %fd37, %fd37;
	fma.rn.f64 	%fd39, %fd38, 0d3EB1380B3AE80F1E, 0d3ED0EE258B7A8B04;
	fma.rn.f64 	%fd40, %fd39, %fd38, 0d3EF3B2669F02676F;
	fma.rn.f64 	%fd41, %fd40, %fd38, 0d3F1745CBA9AB0956;
	fma.rn.f64 	%fd42, %fd41, %fd38, 0d3F3C71C72D1B5154;
	fma.rn.f64 	%fd43, %fd42, %fd38, 0d3F624924923BE72D;
	fma.rn.f64 	%fd44, %fd43, %fd38, 0d3F8999999999A3C4;
	fma.rn.f64 	%fd45, %fd44, %fd38, 0d3FB5555555555554;
	sub.f64 	%fd46, %fd29, %fd37;
	add.f64 	%fd47, %fd46, %fd46;
	neg.f64 	%fd48, %fd37;
	fma.rn.f64 	%fd49, %fd48, %fd29, %fd47;
	mul.f64 	%fd50, %fd35, %fd49;
	mul.f64 	%fd51, %fd38, %fd45;
	fma.rn.f64 	%fd52, %fd51, %fd37, %fd50;
	xor.b32  	%r998, %r1321, -2147483648;
	mov.b32 	%r999, 1127219200;
	mov.b64 	%fd53, {%r998, %r999};
	sub.f64 	%fd54, %fd53, %fd1;
	fma.rn.f64 	%fd55, %fd54, 0d3FE62E42FEFA39EF, %fd37;
	fma.rn.f64 	%fd56, %fd54, 0dBFE62E42FEFA39EF, %fd55;
	sub.f64 	%fd57, %fd56, %fd37;
	sub.f64 	%fd58, %fd52, %fd57;
	fma.rn.f64 	%fd59, %fd54, 0d3C7ABC9E3B39803F, %fd58;
	add.f64 	%fd92, %fd55, %fd59;
	bra.uni 	$L__BB0_126;
$L__BB0_125:
	fma.rn.f64 	%fd28, %fd90, 0d7FF0000000000000, 0d7FF0000000000000;
	{
	.reg .b32 %temp; 
	mov.b64 	{%temp, %r990}, %fd90;
	}
	and.b32  	%r991, %r990, 2147483647;
	setp.eq.s32 	%p68, %r991, 0;
	selp.f64 	%fd92, 0dFFF0000000000000, %fd28, %p68;
$L__BB0_126:
	mul.f64 	%fd13, %fd92, 0dC000000000000000;
	{
	.reg .b32 %temp; 
	mov.b64 	{%temp, %r1000}, %fd4;
	}
	shl.b32 	%r1001, %r1000, 1;
	setp.gt.u32 	%p70, %r1001, -2038431744;
	mov.f64 	%fd60, 0d0000000000000000;
	mul.rn.f64 	%fd61, %fd4, %fd60;
	selp.f64 	%fd14, %fd61, %fd4, %p70;
	{
	.reg .b32 %temp; 
	mov.b64 	{%r1002, %temp}, %fd14;
	}
	{
	.reg .b32 %temp; 
	mov.b64 	{%temp, %r1003}, %fd14;
	}
	add.s32 	%r1004, %r1003, 1048576;
	mov.b64 	%fd62, {%r1002, %r1004};
	cvt.rni.f64.f64 	%fd63, %fd62;
	cvt.rzi.s64.f64 	%rd31, %fd63;
	cvt.u32.u64 	%r1005, %rd31;
	fma.rn.f64 	%fd64, %fd63, 0dBFE0000000000000, %fd14;
	mul.f64 	%fd65, %fd64, 0d3CA1A62633145C07;
	fma.rn.f64 	%fd66, %fd64, 0d400921FB54442D18, %fd65;
	mul.rn.f64 	%fd67, %fd66, %fd66;
	fma.rn.f64 	%fd68, %fd67, 0dBDA8FF8320FD8164, 0d3E21EEA7C1EF8528;
	fma.rn.f64 	%fd69, %fd68, %fd67, 0dBE927E4F8E06E6D9;
	fma.rn.f64 	%fd70, %fd69, %fd67, 0d3EFA01A019DDBCE9;
	fma.rn.f64 	%fd71, %fd70, %fd67, 0dBF56C16C16C15D47;
	fma.rn.f64 	%fd72, %fd71, %fd67, 0d3FA5555555555551;
	fma.rn.f64 	%fd73, %fd72, %fd67, 0dBFE0000000000000;
	fma.rn.f64 	%fd74, %fd73, %fd67, 0d3FF0000000000000;
	fma.rn.f64 	%fd75, %fd67, 0d3DE5DB65F9785EBA, 0dBE5AE5F12CB0D246;
	fma.rn.f64 	%fd76, %fd75, %fd67, 0d3EC71DE369ACE392;
	fma.rn.f64 	%fd77, %fd76, %fd67, 0dBF2A01A019DB62A1;
	fma.rn.f64 	%fd78, %fd77, %fd67, 0d3F81111111110818;
	fma.rn.f64 	%fd79, %fd78, %fd67, 0dBFC5555555555554;
	fma.rn.f64 	%fd80, %fd79, %fd67, 0d0000000000000000;
	fma.rn.f64 	%fd81, %fd80, %fd66, %fd66;
	and.b64  	%rd32, %rd31, 1;
	setp.eq.b64 	%p71, %rd32, 1;
	{
	.reg .b32 %temp; 
	mov.b64 	{%temp, %r1006}, %fd81;
	}
	{
	.reg .b32 %temp; 
	mov.b64 	{%r1007, %temp}, %fd81;
	}
	xor.b32  	%r1008, %r1006, -2147483648;
	mov.b64 	%fd82, {%r1007, %r1008};
	selp.f64 	%fd93, %fd74, %fd81, %p71;
	selp.f64 	%fd94, %fd82, %fd74, %p71;
	and.b32  	%r1009, %r1005, 2;
	setp.eq.s32 	%p72, %r1009, 0;
	@%p72 bra 	$L__BB0_128;
	{
	.reg .b32 %temp; 
	mov.b64 	{%temp, %r1010}, %fd93;
	}
	{
	.reg .b32 %temp; 
	mov.b64 	{%r1011, %temp}, %fd93;
	}
	xor.b32  	%r1012, %r1010, -2147483648;
	mov.b64 	%fd93, {%r1011, %r1012};
	{
	.reg .b32 %temp; 
	mov.b64 	{%temp, %r1013}, %fd94;
	}
	{
	.reg .b32 %temp; 
	mov.b64 	{%r1014, %temp}, %fd94;
	}
	xor.b32  	%r1015, %r1013, -2147483648;
	mov.b64 	%fd94, {%r1014, %r1015};
$L__BB0_128:
	sqrt.rn.f64 	%fd83, %fd13;
	mov.f64 	%fd84, 0d0000000000000000;
	add.rn.f64 	%fd85, %fd94, %fd84;
	cvt.rzi.f64.f64 	%fd86, %fd14;
	setp.eq.f64 	%p73, %fd14, %fd86;
	mul.rn.f64 	%fd87, %fd14, %fd84;
	selp.f64 	%fd88, %fd87, %fd93, %p73;
	mul.f64 	%fd96, %fd83, %fd88;
	mul.f64 	%fd95, %fd83, %fd85;
	mov.b32 	%r1317, 1;
	mov.u32 	%r1036, %r566;
	mov.u32 	%r1037, %r565;
	mov.u32 	%r1038, %r564;
	mov.u32 	%r1039, %r1035;
	mov.u32 	%r1035, %r1329;
$L__BB0_129:
	mul.wide.s32 	%rd33, %r1309, 8;
	add.s64 	%rd34, %rd10, %rd33;
	st.global.f64 	[%rd34], %fd96;
	add.s32 	%r1310, %r1310, 1;
	setp.ne.s32 	%p74, %r1310, 0;
	add.s32 	%r1309, %r1309, 1;
	@%p74 bra 	$L__BB0_118;
$L__BB0_130:
	ret;

}
	// .globl	simulate_prices_kernel
.visible .entry simulate_prices_kernel(
	.param .u64 .ptr .align 1 simulate_prices_kernel_param_0,
	.param .u64 .ptr .align 1 simulate_prices_kernel_param_1,
	.param .u32 simulate_prices_kernel_param_2,
	.param .u32 simulate_prices_kernel_param_3,
	.param .f64 simulate_prices_kernel_param_4,
	.param .f64 simulate_prices_kernel_param_5,
	.param .f64 simulate_prices_kernel_param_6,
	.param .f64 simulate_prices_kernel_param_7,
	.param .f64 simulate_prices_kernel_param_8
)
{
	.reg .pred 	%p<16>;
	.reg .b32 	%r<66>;
	.reg .b32 	%f<7>;
	.reg .b64 	%rd<14>;
	.reg .b64 	%fd<99>;

	ld.param.u64 	%rd8, [simulate_prices_kernel_param_0];
	ld.param.u64 	%rd9, [simulate_prices_kernel_param_1];
	ld.param.u32 	%r21, [simulate_prices_kernel_param_2];
	ld.param.u32 	%r20, [simulate_prices_kernel_param_3];
	ld.param.f64 	%fd97, [simulate_prices_kernel_param_4];
	ld.param.f64 	%fd23, [simulate_prices_kernel_param_5];
	ld.param.f64 	%fd24, [simulate_prices_kernel_param_6];
	ld.param.f64 	%fd25, [simulate_prices_kernel_param_7];
	ld.param.f64 	%fd26, [simulate_prices_kernel_param_8];
	cvta.to.global.u64 	%rd1, %rd9;
	cvta.to.global.u64 	%rd2, %rd8;
	mov.u32 	%r22, %ctaid.x;
	mov.u32 	%r23, %ntid.x;
	mov.u32 	%r24, %tid.x;
	mad.lo.s32 	%r1, %r22, %r23, %r24;
	setp.ge.s32 	%p1, %r1, %r21;
	@%p1 bra 	$L__BB1_16;
	setp.lt.s32 	%p2, %r20, 1;
	@%p2 bra 	$L__BB1_16;
	cvt.rn.f64.s32 	%fd27, %r20;
	div.rn.f64 	%fd28, %fd26, %fd27;
	mul.lo.s32 	%r2, %r20, %r1;
	sub.f64 	%fd29, %fd23, %fd24;
	mul.f64 	%fd30, %fd25, 0dBFE0000000000000;
	fma.rn.f64 	%fd31, %fd25, %fd30, %fd29;
	mul.f64 	%fd1, %fd28, %fd31;
	sqrt.rn.f64 	%fd32, %fd28;
	mul.f64 	%fd2, %fd25, %fd32;
	setp.eq.s32 	%p3, %r20, 1;
	mov.b32 	%r65, 0;
	@%p3 bra 	$L__BB1_11;
	and.b32  	%r65, %r20, 2147483646;
	neg.s32 	%r64, %r65;
	add.s64 	%rd3, %rd1, 8;
	add.s64 	%rd4, %rd2, 8;
	mov.u32 	%r63, %r2;
$L__BB1_4:
	mul.wide.s32 	%rd5, %r63, 8;
	add.s64 	%rd6, %rd4, %rd5;
	ld.global.f64 	%fd33, [%rd6+-8];
	fma.rn.f64 	%fd4, %fd2, %fd33, %fd1;
	fma.rn.f64 	%fd34, %fd4, 0d3FF71547652B82FE, 0d4338000000000000;
	{
	.reg .b32 %temp; 
	mov.b64 	{%r7, %temp}, %fd34;
	}
	mov.f64 	%fd35, 0dC338000000000000;
	add.rn.f64 	%fd36, %fd34, %fd35;
	fma.rn.f64 	%fd37, %fd36, 0dBFE62E42FEFA39EF, %fd4;
	fma.rn.f64 	%fd38, %fd36, 0dBC7ABC9E3B39803F, %fd37;
	fma.rn.f64 	%fd39, %fd38, 0d3E5ADE1569CE2BDF, 0d3E928AF3FCA213EA;
	fma.rn.f64 	%fd40, %fd39, %fd38, 0d3EC71DEE62401315;
	fma.rn.f64 	%fd41, %fd40, %fd38, 0d3EFA01997C89EB71;
	fma.rn.f64 	%fd42, %fd41, %fd38, 0d3F2A01A014761F65;
	fma.rn.f64 	%fd43, %fd42, %fd38, 0d3F56C16C1852B7AF;
	fma.rn.f64 	%fd44, %fd43, %fd38, 0d3F81111111122322;
	fma.rn.f64 	%fd45, %fd44, %fd38, 0d3FA55555555502A1;
	fma.rn.f64 	%fd46, %fd45, %fd38, 0d3FC5555555555511;
	fma.rn.f64 	%fd47, %fd46, %fd38, 0d3FE000000000000B;
	fma.rn.f64 	%fd48, %fd47, %fd38, 0d3FF0000000000000;
	fma.rn.f64 	%fd49, %fd48, %fd38, 0d3FF0000000000000;
	{
	.reg .b32 %temp; 
	mov.b64 	{%r8, %temp}, %fd49;
	}
	{
	.reg .b32 %temp; 
	mov.b64 	{%temp, %r9}, %fd49;
	}
	shl.b32 	%r26, %r7, 20;
	add.s32 	%r27, %r26, %r9;
	mov.b64 	%fd95, {%r8, %r27};
	{
	.reg .b32 %temp; 
	mov.b64 	{%temp, %r28}, %fd4;
	}
	mov.b32 	%f4, %r28;
	abs.f32 	%f1, %f4;
	setp.lt.f32 	%p4, %f1, 0f4086232B;
	@%p4 bra 	$L__BB1_7;
	setp.lt.f64 	%p5, %fd4, 0d0000000000000000;
	add.f64 	%fd50, %fd4, 0d7FF0000000000000;
	selp.f64 	%fd95, 0d0000000000000000, %fd50, %p5;
	setp.geu.f32 	%p6, %f1, 0f40874800;
	@%p6 bra 	$L__BB1_7;
	shr.u32 	%r29, %r7, 31;
	add.s32 	%r30, %r7, %r29;
	shr.s32 	%r31, %r30, 1;
	shl.b32 	%r32, %r31, 20;
	add.s32 	%r33, %r9, %r32;
	mov.b64 	%fd51, {%r8, %r33};
	sub.s32 	%r34, %r7, %r31;
	shl.b32 	%r35, %r34, 20;
	add.s32 	%r36, %r35, 1072693248;
	mov.b32 	%r37, 0;
	mov.b64 	%fd52, {%r37, %r36};
	mul.f64 	%fd95, %fd52, %fd51;
$L__BB1_7:
	add.s64 	%rd7, %rd3, %rd5;
	mul.f64 	%fd9, %fd97, %fd95;
	st.global.f64 	[%rd7+-8], %fd9;
	ld.global.f64 	%fd53, [%rd6];
	fma.rn.f64 	%fd10, %fd2, %fd53, %fd1;
	fma.rn.f64 	%fd54, %fd10, 0d3FF71547652B82FE, 0d4338000000000000;
	{
	.reg .b32 %temp; 
	mov.b64 	{%r10, %temp}, %fd54;
	}
	mov.f64 	%fd55, 0dC338000000000000;
	add.rn.f64 	%fd56, %fd54, %fd55;
	fma.rn.f64 	%fd57, %fd56, 0dBFE62E42FEFA39EF, %fd10;
	fma.rn.f64 	%fd58, %fd56, 0dBC7ABC9E3B39803F, %fd57;
	fma.rn.f64 	%fd59, %fd58, 0d3E5ADE1569CE2BDF, 0d3E928AF3FCA213EA;
	fma.rn.f64 	%fd60, %fd59, %fd58, 0d3EC71DEE62401315;
	fma.rn.f64 	%fd61, %fd60, %fd58, 0d3EFA01997C89EB71;
	fma.rn.f64 	%fd62, %fd61, %fd58, 0d3F2A01A014761F65;
	fma.rn.f64 	%fd63, %fd62, %fd58, 0d3F56C16C1852B7AF;
	fma.rn.f64 	%fd64, %fd63, %fd58, 0d3F81111111122322;
	fma.rn.f64 	%fd65, %fd64, %fd58, 0d3FA55555555502A1;
	fma.rn.f64 	%fd66, %fd65, %fd58, 0d3FC5555555555511;
	fma.rn.f64 	%fd67, %fd66, %fd58, 0d3FE000000000000B;
	fma.rn.f64 	%fd68, %fd67, %fd58, 0d3FF0000000000000;
	fma.rn.f64 	%fd69, %fd68, %fd58, 0d3FF0000000000000;
	{
	.reg .b32 %temp; 
	mov.b64 	{%r11, %temp}, %fd69;
	}
	{
	.reg .b32 %temp; 
	mov.b64 	{%temp, %r12}, %fd69;
	}
	shl.b32 	%r38, %r10, 20;
	add.s32 	%r39, %r38, %r12;
	mov.b64 	%fd96, {%r11, %r39};
	{
	.reg .b32 %temp; 
	mov.b64 	{%temp, %r40}, %fd10;
	}
	mov.b32 	%f5, %r40;
	abs.f32 	%f2, %f5;
	setp.lt.f32 	%p7, %f2, 0f4086232B;
	@%p7 bra 	$L__BB1_10;
	setp.lt.f64 	%p8, %fd10, 0d0000000000000000;
	add.f64 	%fd70, %fd10, 0d7FF0000000000000;
	selp.f64 	%fd96, 0d0000000000000000, %fd70, %p8;
	setp.geu.f32 	%p9, %f2, 0f40874800;
	@%p9 bra 	$L__BB1_10;
	shr.u32 	%r41, %r10, 31;
	add.s32 	%r42, %r10, %r41;
	shr.s32 	%r43, %r42, 1;
	shl.b32 	%r44, %r43, 20;
	add.s32 	%r45, %r12, %r44;
	mov.b64 	%fd71, {%r11, %r45};
	sub.s32 	%r46, %r10, %r43;
	shl.b32 	%r47, %r46, 20;
	add.s32 	%r48, %r47, 1072693248;
	mov.b32 	%r49, 0;
	mov.b64 	%fd72, {%r49, %r48};
	mul.f64 	%fd96, %fd72, %fd71;
$L__BB1_10:
	mul.f64 	%fd97, %fd9, %fd96;
	st.global.f64 	[%rd7], %fd97;
	add.s32 	%r64, %r64, 2;
	add.s32 	%r63, %r63, 2;
	setp.ne.s32 	%p10, %r64, 0;
	@%p10 bra 	$L__BB1_4;
$L__BB1_11:
	and.b32  	%r50, %r20, 1;
	setp.eq.b32 	%p11, %r50, 1;
	not.pred 	%p12, %p11;
	@%p12 bra 	$L__BB1_16;
	add.s32 	%r16, %r65, %r2;
	mul.wide.s32 	%rd10, %r16, 8;
	add.s64 	%rd11, %rd2, %rd10;
	ld.global.f64 	%fd73, [%rd11];
	fma.rn.f64 	%fd17, %fd2, %fd73, %fd1;
	fma.rn.f64 	%fd74, %fd17, 0d3FF71547652B82FE, 0d4338000000000000;
	{
	.reg .b32 %temp; 
	mov.b64 	{%r17, %temp}, %fd74;
	}
	mov.f64 	%fd75, 0dC338000000000000;
	add.rn.f64 	%fd76, %fd74, %fd75;
	fma.rn.f64 	%fd77, %fd76, 0dBFE62E42FEFA39EF, %fd17;
	fma.rn.f64 	%fd78, %fd76, 0dBC7ABC9E3B39803F, %fd77;
	fma.rn.f64 	%fd79, %fd78, 0d3E5ADE1569CE2BDF, 0d3E928AF3FCA213EA;
	fma.rn.f64 	%fd80, %fd79, %fd78, 0d3EC71DEE62401315;
	fma.rn.f64 	%fd81, %fd80, %fd78, 0d3EFA01997C89EB71;
	fma.rn.f64 	%fd82, %fd81, %fd78, 0d3F2A01A014761F65;
	fma.rn.f64 	%fd83, %fd82, %fd78, 0d3F56C16C1852B7AF;
	fma.rn.f64 	%fd84, %fd83, %fd78, 0d3F81111111122322;
	fma.rn.f64 	%fd85, %fd84, %fd78, 0d3FA55555555502A1;
	fma.rn.f64 	%fd86, %fd85, %fd78, 0d3FC5555555555511;
	fma.rn.f64 	%fd87, %fd86, %fd78, 0d3FE000000000000B;
	fma.rn.f64 	%fd88, %fd87, %fd78, 0d3FF0000000000000;
	fma.rn.f64 	%fd89, %fd88, %fd78, 0d3FF0000000000000;
	{
	.reg .b32 %temp; 
	mov.b64 	{%r18, %temp}, %fd89;
	}
	{
	.reg .b32 %temp; 
	mov.b64 	{%temp, %r19}, %fd89;
	}
	shl.b32 	%r51, %r17, 20;
	add.s32 	%r52, %r51, %r19;
	mov.b64 	%fd98, {%r18, %r52};
	{
	.reg .b32 %temp; 
	mov.b64 	{%temp, %r53}, %fd17;
	}
	mov.b32 	%f6, %r53;
	abs.f32 	%f3, %f6;
	setp.lt.f32 	%p13, %f3, 0f4086232B;
	@%p13 bra 	$L__BB1_15;
	setp.lt.f64 	%p14, %fd17, 0d0000000000000000;
	add.f64 	%fd90, %fd17, 0d7FF0000000000000;
	selp.f64 	%fd98, 0d0000000000000000, %fd90, %p14;
	setp.geu.f32 	%p15, %f3, 0f40874800;
	@%p15 bra 	$L__BB1_15;
	shr.u32 	%r54, %r17, 31;
	add.s32 	%r55, %r17, %r54;
	shr.s32 	%r56, %r55, 1;
	shl.b32 	%r57, %r56, 20;
	add.s32 	%r58, %r19, %r57;
	mov.b64 	%fd91, {%r18, %r58};
	sub.s32 	%r59, %r17, %r56;
	shl.b32 	%r60, %r59, 20;
	add.s32 	%r61, %r60, 1072693248;
	mov.b32 	%r62, 0;
	mov.b64 	%fd92, {%r62, %r61};
	mul.f64 	%fd98, %fd92, %fd91;
$L__BB1_15:
	mul.f64 	%fd93, %fd97, %fd98;
	add.s64 	%rd13, %rd1, %rd10;
	st.global.f64 	[%rd13], %fd93;
$L__BB1_16:
	ret;

}


// ===== COMPILED SASS (sm_100) =====

	.target	sm_100

	.elftype	@"ET_EXEC"


//--------------------- .note.nv.tkinfo           --------------------------
	.section	.note.nv.tkinfo,"",@"SHT_NOTE"
	.sectionflags	@"SHF_NOTE_NV_TKINFO"
	.tkinfo
        /*0018*/ 	.word	0x00000002
        /*0030*/ 	.string	""
        /*0030*/ 	.string	"ptxas"
        /*0030*/ 	.string	"Cuda compilation tools, release 13.0, V13.0.88"
        /*0030*/ 	.string	"Build cuda_13.0.r13.0/compiler.36424714_0"
        /*0030*/ 	.string	"-arch sm_100 -m 64 "



//--------------------- .note.nv.cuinfo           --------------------------
	.section	.note.nv.cuinfo,"",@"SHT_NOTE"
	.sectionflags	@"SHF_NOTE_NV_CUINFO"
        /*0018*/ 	.short	0x0002
        /*001a*/ 	.short	0x0064
        /*001c*/ 	.short	0x0082
	.zero		2


//--------------------- .nv.info                  --------------------------
	.section	.nv.info,"",@"SHT_CUDA_INFO"
	.align	4


	//----- nvinfo : EIATTR_REGCOUNT
	.align		4
        /*0000*/ 	.byte	0x04, 0x2f
        /*0002*/ 	.short	(.L_10 - .L_9)
	.align		4
.L_9:
        /*0004*/ 	.word	index@(generate_random_matrix_kernel)
        /*0008*/ 	.word	0x00000020


	//----- nvinfo : EIATTR_FRAME_SIZE
	.align		4
.L_10:
        /*000c*/ 	.byte	0x04, 0x11
        /*000e*/ 	.short	(.L_12 - .L_11)
	.align		4
.L_11:
        /*0010*/ 	.word	index@($__internal_2_$__cuda_sm20_dsqrt_rn_f64_mediumpath_v1)
        /*0014*/ 	.word	0x00000030


	//----- nvinfo : EIATTR_FRAME_SIZE
	.align		4
.L_12:
        /*0018*/ 	.byte	0x04, 0x11
        /*001a*/ 	.short	(.L_14 - .L_13)
	.align		4
.L_13:
        /*001c*/ 	.word	index@(generate_random_matrix_kernel)
        /*0020*/ 	.word	0x00000030


	//----- nvinfo : EIATTR_REGCOUNT
	.align		4
.L_14:
        /*0024*/ 	.byte	0x04, 0x2f
        /*0026*/ 	.short	(.L_16 - .L_15)
	.align		4
.L_15:
        /*0028*/ 	.word	index@(simulate_prices_kernel)
        /*002c*/ 	.word	0x0000001c


	//----- nvinfo : EIATTR_FRAME_SIZE
	.align		4
.L_16:
        /*0030*/ 	.byte	0x04, 0x11
        /*0032*/ 	.short	(.L_18 - .L_17)
	.align		4
.L_17:
        /*0034*/ 	.word	index@($__internal_1_$__cuda_sm20_dsqrt_rn_f64_mediumpath_v1)
        /*0038*/ 	.word	0x00000000


	//----- nvinfo : EIATTR_FRAME_SIZE
	.align		4
.L_18:
        /*003c*/ 	.byte	0x04, 0x11
        /*003e*/ 	.short	(.L_20 - .L_19)
	.align		4
.L_19:
        /*0040*/ 	.word	index@($__internal_0_$__cuda_sm20_div_rn_f64_full)
        /*0044*/ 	.word	0x00000000


	//----- nvinfo : EIATTR_FRAME_SIZE
	.align		4
.L_20:
        /*0048*/ 	.byte	0x04, 0x11
        /*004a*/ 	.short	(.L_22 - .L_21)
	.align		4
.L_21:
        /*004c*/ 	.word	index@(simulate_prices_kernel)
        /*0050*/ 	.word	0x00000000


	//----- nvinfo : EIATTR_MIN_STACK_SIZE
	.align		4
.L_22:
        /*0054*/ 	.byte	0x04, 0x12
        /*0056*/ 	.short	(.L_24 - .L_23)
	.align		4
.L_23:
        /*0058*/ 	.word	index@(simulate_prices_kernel)
        /*005c*/ 	.word	0x00000000


	//----- nvinfo : EIATTR_MIN_STACK_SIZE
	.align		4
.L_24:
        /*0060*/ 	.byte	0x04, 0x12
        /*0062*/ 	.short	(.L_26 - .L_25)
	.align		4
.L_25:
        /*0064*/ 	.word	index@(generate_random_matrix_kernel)
        /*0068*/ 	.word	0x00000030
.L_26:


//--------------------- .nv.compat                --------------------------
	.section	.nv.compat,"",@"SHT_CUDA_COMPAT_INFO"
	.align	4
        /*0000*/ 	.byte	0x02, 0x09, 0x00, 0x00, 0x02, 0x02, 0x01, 0x00, 0x02, 0x05, 0x05, 0x00, 0x03, 0x07, 0x01, 0x01
        /*0010*/ 	.byte	0x02, 0x03, 0x00, 0x00, 0x02, 0x06, 0x01, 0x00, 0x04, 0x0b, 0x08, 0x00, 0x01, 0x00, 0x00, 0x00
        /*0020*/ 	.byte	0x00, 0x00, 0x00, 0x00


//--------------------- .nv.info.simulate_prices_kernel --------------------------
	.section	.nv.info.simulate_prices_kernel,"",@"SHT_CUDA_INFO"
	.sectionflags	@""
	.align	4


	//----- nvinfo : EIATTR_CUDA_API_VERSION
	.align		4
        /*0000*/ 	.byte	0x04, 0x37
        /*0002*/ 	.short	(.L_28 - .L_27)
.L_27:
        /*0004*/ 	.word	0x00000082


	//----- nvinfo : EIATTR_KPARAM_INFO
	.align		4
.L_28:
        /*0008*/ 	.byte	0x04, 0x17
        /*000a*/ 	.short	(.L_30 - .L_29)
.L_29:
        /*000c*/ 	.word	0x00000000
        /*0010*/ 	.short	0x0008
        /*0012*/ 	.short	0x0038
        /*0014*/ 	.byte	0x00, 0xf0, 0x21, 0x00


	//----- nvinfo : EIATTR_KPARAM_INFO
	.align		4
.L_30:
        /*0018*/ 	.byte	0x04, 0x17
        /*001a*/ 	.short	(.L_32 - .L_31)
.L_31:
        /*001c*/ 	.word	0x00000000
        /*0020*/ 	.short	0x0007
        /*0022*/ 	.short	0x0030
        /*0024*/ 	.byte	0x00, 0xf0, 0x21, 0x00


	//----- nvinfo : EIATTR_KPARAM_INFO
	.align		4
.L_32:
        /*0028*/ 	.byte	0x04, 0x17
        /*002a*/ 	.short	(.L_34 - .L_33)
.L_33:
        /*002c*/ 	.word	0x00000000
        /*0030*/ 	.short	0x0006
        /*0032*/ 	.short	0x0028
        /*0034*/ 	.byte	0x00, 0xf0, 0x21, 0x00


	//----- nvinfo : EIATTR_KPARAM_INFO
	.align		4
.L_34:
        /*0038*/ 	.byte	0x04, 0x17
        /*003a*/ 	.short	(.L_36 - .L_35)
.L_35:
        /*003c*/ 	.word	0x00000000
        /*0040*/ 	.short	0x0005
        /*0042*/ 	.short	0x0020
        /*0044*/ 	.byte	0x00, 0xf0, 0x21, 0x00


	//----- nvinfo : EIATTR_KPARAM_INFO
	.align		4
.L_36:
        /*0048*/ 	.byte	0x04, 0x17
        /*004a*/ 	.short	(.L_38 - .L_37)
.L_37:
        /*004c*/ 	.word	0x00000000
        /*0050*/ 	.short	0x0004
        /*0052*/ 	.short	0x0018
        /*0054*/ 	.byte	0x00, 0xf0, 0x21, 0x00


	//----- nvinfo : EIATTR_KPARAM_INFO
	.align		4
.L_38:
        /*0058*/ 	.byte	0x04, 0x17
        /*005a*/ 	.short	(.L_40 - .L_39)
.L_39:
        /*005c*/ 	.word	0x00000000
        /*0060*/ 	.short	0x0003
        /*0062*/ 	.short	0x0014
        /*0064*/ 	.byte	0x00, 0xf0, 0x11, 0x00


	//----- nvinfo : EIATTR_KPARAM_INFO
	.align		4
.L_40:
        /*0068*/ 	.byte	0x04, 0x17
        /*006a*/ 	.short	(.L_42 - .L_41)
.L_41:
        /*006c*/ 	.word	0x00000000
        /*0070*/ 	.short	0x0002
        /*0072*/ 	.short	0x0010
        /*0074*/ 	.byte	0x00, 0xf0, 0x11, 0x00


	//----- nvinfo : EIATTR_KPARAM_INFO
	.align		4
.L_42:
        /*0078*/ 	.byte	0x04, 0x17
        /*007a*/ 	.short	(.L_44 - .L_43)
.L_43:
        /*007c*/ 	.word	0x00000000
        /*0080*/ 	.short	0x0001
        /*0082*/ 	.short	0x0008
        /*0084*/ 	.byte	0x00, 0xf5, 0x21, 0x00


	//----- nvinfo : EIATTR_KPARAM_INFO
	.align		4
.L_44:
        /*0088*/ 	.byte	0x04, 0x17
        /*008a*/ 	.short	(.L_46 - .L_45)
.L_45:
        /*008c*/ 	.word	0x00000000
        /*0090*/ 	.short	0x0000
        /*0092*/ 	.short	0x0000
        /*0094*/ 	.byte	0x00, 0xf5, 0x21, 0x00


	//----- nvinfo : EIATTR_SPARSE_MMA_MASK
	.align		4
.L_46:
        /*0098*/ 	.byte	0x03, 0x50
        /*009a*/ 	.short	0x0000


	//----- nvinfo : EIATTR_MAXREG_COUNT
	.align		4
        /*009c*/ 	.byte	0x03, 0x1b
        /*009e*/ 	.short	0x00ff


	//----- nvinfo : EIATTR_MERCURY_ISA_VERSION
	.align		4
        /*00a0*/ 	.byte	0x03, 0x5f
        /*00a2*/ 	.short	0x0101


	//----- nvinfo : EIATTR_VRC_CTA_INIT_COUNT
	.align		4
        /*00a4*/ 	.byte	0x02, 0x4a
	.zero		1
	.zero		1


	//----- nvinfo : EIATTR_EXIT_INSTR_OFFSETS
	.align		4
        /*00a8*/ 	.byte	0x04, 0x1c
        /*00aa*/ 	.short	(.L_48 - .L_47)


	//   ....[0]....
.L_47:
        /*00ac*/ 	.word	0x00000070


	//   ....[1]....
        /*00b0*/ 	.word	0x000000a0


	//   ....[2]....
        /*00b4*/ 	.word	0x00000be0


	//   ....[3]....
        /*00b8*/ 	.word	0x00001040


	//----- nvinfo : EIATTR_CRS_STACK_SIZE
	.align		4
.L_48:
        /*00bc*/ 	.byte	0x04, 0x1e
        /*00be*/ 	.short	(.L_50 - .L_49)
.L_49:
        /*00c0*/ 	.word	0x00000000


	//----- nvinfo : EIATTR_CBANK_PARAM_SIZE
	.align		4
.L_50:
        /*00c4*/ 	.byte	0x03, 0x19
        /*00c6*/ 	.short	0x0040


	//----- nvinfo : EIATTR_PARAM_CBANK
	.align		4
        /*00c8*/ 	.byte	0x04, 0x0a
        /*00ca*/ 	.short	(.L_52 - .L_51)
	.align		4
.L_51:
        /*00cc*/ 	.word	index@(.nv.constant0.simulate_prices_kernel)
        /*00d0*/ 	.short	0x0380
        /*00d2*/ 	.short	0x0040


	//----- nvinfo : EIATTR_SW_WAR
	.align		4
.L_52:
        /*00d4*/ 	.byte	0x04, 0x36
        /*00d6*/ 	.short	(.L_54 - .L_53)
.L_53:
        /*00d8*/ 	.word	0x00000008
.L_54:


//--------------------- .nv.info.generate_random_matrix_kernel --------------------------
	.section	.nv.info.generate_random_matrix_kernel,"",@"SHT_CUDA_INFO"
	.sectionflags	@""
	.align	4


	//----- nvinfo : EIATTR_CUDA_API_VERSION
	.align		4
        /*0000*/ 	.byte	0x04, 0x37
        /*0002*/ 	.short	(.L_56 - .L_55)
.L_55:
        /*0004*/ 	.word	0x00000082


	//----- nvinfo : EIATTR_KPARAM_INFO
	.align		4
.L_56:
        /*0008*/ 	.byte	0x04, 0x17
        /*000a*/ 	.short	(.L_58 - .L_57)
.L_57:
        /*000c*/ 	.word	0x00000000
        /*0010*/ 	.short	0x0003
        /*0012*/ 	.short	0x0010
        /*0014*/ 	.byte	0x00, 0xf0, 0x21, 0x00


	//----- nvinfo : EIATTR_KPARAM_INFO
	.align		4
.L_58:
        /*0018*/ 	.byte	0x04, 0x17
        /*001a*/ 	.short	(.L_60 - .L_59)
.L_59:
        /*001c*/ 	.word	0x00000000
        /*0020*/ 	.short	0x0002
        /*0022*/ 	.short	0x000c
        /*0024*/ 	.byte	0x00, 0xf0, 0x11, 0x00


	//----- nvinfo : EIATTR_KPARAM_INFO
	.align		4
.L_60:
        /*0028*/ 	.byte	0x04, 0x17
        /*002a*/ 	.short	(.L_62 - .L_61)
.L_61:
        /*002c*/ 	.word	0x00000000
        /*0030*/ 	.short	0x0001
        /*0032*/ 	.short	0x0008
        /*0034*/ 	.byte	0x00, 0xf0, 0x11, 0x00


	//----- nvinfo : EIATTR_KPARAM_INFO
	.align		4
.L_62:
        /*0038*/ 	.byte	0x04, 0x17
        /*003a*/ 	.short	(.L_64 - .L_63)
.L_63:
        /*003c*/ 	.word	0x00000000
        /*0040*/ 	.short	0x0000
        /*0042*/ 	.short	0x0000
        /*0044*/ 	.byte	0x00, 0xf5, 0x21, 0x00


	//----- nvinfo : EIATTR_SPARSE_MMA_MASK
	.align		4
.L_64:
        /*0048*/ 	.byte	0x03, 0x50
        /*004a*/ 	.short	0x0000


	//----- nvinfo : EIATTR_MAXREG_COUNT
	.align		4
        /*004c*/ 	.byte	0x03, 0x1b
        /*004e*/ 	.short	0x00ff


	//----- nvinfo : EIATTR_MERCURY_ISA_VERSION
	.align		4
        /*0050*/ 	.byte	0x03, 0x5f
        /*0052*/ 	.short	0x0101


	//----- nvinfo : EIATTR_VRC_CTA_INIT_COUNT
	.align		4
        /*0054*/ 	.byte	0x02, 0x4a
	.zero		1
	.zero		1


	//----- nvinfo : EIATTR_EXIT_INSTR_OFFSETS
	.align		4
        /*0058*/ 	.byte	0x04, 0x1c
        /*005a*/ 	.short	(.L_66 - .L_65)


	//   ....[0]....
.L_65:
        /*005c*/ 	.word	0x00000080


	//   ....[1]....
        /*0060*/ 	.word	0x00002700


	//   ....[2]....
        /*0064*/ 	.word	0x00003640


	//----- nvinfo : EIATTR_CRS_STACK_SIZE
	.align		4
.L_66:
        /*0068*/ 	.byte	0x04, 0x1e
        /*006a*/ 	.short	(.L_68 - .L_67)
.L_67:
        /*006c*/ 	.word	0x00000000


	//----- nvinfo : EIATTR_CBANK_PARAM_SIZE
	.align		4
.L_68:
        /*0070*/ 	.byte	0x03, 0x19
        /*0072*/ 	.short	0x0018


	//----- nvinfo : EIATTR_PARAM_CBANK
	.align		4
        /*0074*/ 	.byte	0x04, 0x0a
        /*0076*/ 	.short	(.L_70 - .L_69)
	.align		4
.L_69:
        /*0078*/ 	.word	index@(.nv.constant0.generate_random_matrix_kernel)
        /*007c*/ 	.short	0x0380
        /*007e*/ 	.short	0x0018


	//----- nvinfo : EIATTR_SW_WAR
	.align		4
.L_70:
        /*0080*/ 	.byte	0x04, 0x36
        /*0082*/ 	.short	(.L_72 - .L_71)
.L_71:
        /*0084*/ 	.word	0x00000008
.L_72:


//--------------------- .nv.callgraph             --------------------------
	.section	.nv.callgraph,"",@"SHT_CUDA_CALLGRAPH"
	.align	4
	.sectionentsize	8
	.align		4
        /*0000*/ 	.word	0x00000000
	.align		4
        /*0004*/ 	.word	0xffffffff
	.align		4
        /*0008*/ 	.word	0x00000000
	.align		4
        /*000c*/ 	.word	0xfffffffe
	.align		4
        /*0010*/ 	.word	0x00000000
	.align		4
        /*0014*/ 	.word	0xfffffffd
	.align		4
        /*0018*/ 	.word	0x00000000
	.align		4
        /*001c*/ 	.word	0xfffffffc


//--------------------- .nv.constant4             --------------------------
	.section	.nv.constant4,"a",@progbits
	.align	8
	.align		8
.nv.constant4:
        /*0000*/ 	.dword	precalc_xorwow_matrix
	.align		8
        /*0008*/ 	.dword	precalc_xorwow_offset_matrix
	.align		8
        /*0010*/ 	.dword	mrg32k3aM1
	.align		8
        /*0018*/ 	.dword	mrg32k3aM2
	.align		8
        /*0020*/ 	.dword	mrg32k3aM1SubSeq
	.align		8
        /*0028*/ 	.dword	mrg32k3aM2SubSeq
	.align		8
        /*0030*/ 	.dword	mrg32k3aM1Seq
	.align		8
        /*0038*/ 	.dword	mrg32k3aM2Seq


//--------------------- .nv.constant3             --------------------------
	.section	.nv.constant3,"a",@progbits
	.align	8
.nv.constant3:
	.type		__cr_lgamma_table,@object
	.size		__cr_lgamma_table,(.L_8 - __cr_lgamma_table)
__cr_lgamma_table:
        /*0000*/ 	.byte	0x00, 0x00, 0x00, 0x00, 0x00, 0x00, 0x00, 0x00, 0x00, 0x00, 0x00, 0x00, 0x00, 0x00, 0x00, 0x00
        /*0010*/ 	.byte	0xef, 0x39, 0xfa, 0xfe, 0x42, 0x2e, 0xe6, 0x3f, 0x02, 0x20, 0x2a, 0xfa, 0x0b, 0xab, 0xfc, 0x3f
        /*0020*/ 	.byte	0xf9, 0x2c, 0x92, 0x7c, 0xa7, 0x6c, 0x09, 0x40, 0xc9, 0x79, 0x44, 0x3c, 0x64, 0x26, 0x13, 0x40
        /*0030*/ 	.byte	0xca, 0x01, 0xcf, 0x3a, 0x27, 0x51, 0x1a, 0x40, 0x30, 0xcc, 0x2d, 0xf3, 0xe1, 0x0c, 0x21, 0x40
        /*0040*/ 	.byte	0x0d, 0xb7, 0xfc, 0x82, 0x8e, 0x35, 0x25, 0x40
.L_8:


//--------------------- .text.simulate_prices_kernel --------------------------
	.section	.text.simulate_prices_kernel,"ax",@progbits
	.align	128
        .global         simulate_prices_kernel
        .type           simulate_prices_kernel,@function
        .size           simulate_prices_kernel,(.L_x_43 - simulate_prices_kernel)
        .other          simulate_prices_kernel,@"STO_CUDA_ENTRY STV_DEFAULT"
simulate_prices_kernel:
.text.simulate_prices_kernel:
[----:B------:R-:W-:Y:S01]  /*0000*/  LDC R1, c[0x0][0x37c] ;  /* 0x0000df00ff017b82 */ /* 0x000fe20000000800 */
[----:B------:R-:W0:Y:S07]  /*0010*/  S2R R3, SR_TID.X ;  /* 0x0000000000037919 */ /* 0x000e2e0000002100 */
[----:B------:R-:W0:Y:S01]  /*0020*/  S2UR UR4, SR_CTAID.X ;  /* 0x00000000000479c3 */ /* 0x000e220000002500 */
[----:B------:R-:W1:Y:S07]  /*0030*/  LDCU UR5, c[0x0][0x390] ;  /* 0x00007200ff0577ac */ /* 0x000e6e0008000800 */
[----:B------:R-:W0:Y:S02]  /*0040*/  LDC R0, c[0x0][0x360] ;  /* 0x0000d800ff007b82 */ /* 0x000e240000000800 */
[----:B0-----:R-:W-:-:S05]  /*0050*/  IMAD R0, R0, UR4, R3 ;  /* 0x0000000400007c24 */ /* 0x001fca000f8e0203 */
[----:B-1----:R-:W-:-:S13]  /*0060*/  ISETP.GE.AND P0, PT, R0, UR5, PT ;  /* 0x0000000500007c0c */ /* 0x002fda000bf06270 */
[----:B------:R-:W-:Y:S05]  /*0070*/  @P0 EXIT ;  /* 0x000000000000094d */ /* 0x000fea0003800000 */
[----:B------:R-:W0:Y:S02]  /*0080*/  LDC R8, c[0x0][0x394] ;  /* 0x0000e500ff087b82 */ /* 0x000e240000000800 */
[----:B0-----:R-:W-:-:S13]  /*0090*/  ISETP.GE.AND P0, PT, R8, 0x1, PT ;  /* 0x000000010800780c */ /* 0x001fda0003f06270 */
[----:B------:R-:W-:Y:S05]  /*00a0*/  @!P0 EXIT ;  /* 0x000000000000894d */ /* 0x000fea0003800000 */
[----:B------:R-:W0:Y:S01]  /*00b0*/  I2F.F64 R8, R8 ;  /* 0x0000000800087312 */ /* 0x000e220000201c00 */
[----:B------:R-:W-:Y:S01]  /*00c0*/  IMAD.MOV.U32 R2, RZ, RZ, 0x1 ;  /* 0x00000001ff027424 */ /* 0x000fe200078e00ff */
[----:B------:R-:W1:Y:S01]  /*00d0*/  LDCU.64 UR4, c[0x0][0x3b8] ;  /* 0x00007700ff0477ac */ /* 0x000e620008000a00 */
[----:B------:R-:W2:Y:S05]  /*00e0*/  LDC R10, c[0x0][0x3bc] ;  /* 0x0000ef00ff0a7b82 */ /* 0x000eaa0000000800 */
[----:B0-----:R-:W0:Y:S01]  /*00f0*/  MUFU.RCP64H R3, R9 ;  /* 0x0000000900037308 */ /* 0x001e220000001800 */
[----:B--2---:R-:W-:Y:S01]  /*0100*/  FSETP.GEU.AND P1, PT, |R10|, 6.5827683646048100446e-37, PT ;  /* 0x036000000a00780b */ /* 0x004fe20003f2e200 */
[----:B0-----:R-:W-:-:S08]  /*0110*/  DFMA R4, -R8, R2, 1 ;  /* 0x3ff000000804742b */ /* 0x001fd00000000102 */
[----:B------:R-:W-:-:S08]  /*0120*/  DFMA R4, R4, R4, R4 ;  /* 0x000000040404722b */ /* 0x000fd00000000004 */
[----:B------:R-:W-:-:S08]  /*0130*/  DFMA R4, R2, R4, R2 ;  /* 0x000000040204722b */ /* 0x000fd00000000002 */
[----:B------:R-:W-:-:S08]  /*0140*/  DFMA R2, -R8, R4, 1 ;  /* 0x3ff000000802742b */ /* 0x000fd00000000104 */
[----:B------:R-:W-:-:S08]  /*0150*/  DFMA R2, R4, R2, R4 ;  /* 0x000000020402722b */ /* 0x000fd00000000004 */
[----:B-1----:R-:W-:-:S08]  /*0160*/  DMUL R4, R2, UR4 ;  /* 0x0000000402047c28 */ /* 0x002fd00008000000 */
[----:B------:R-:W-:Y:S01]  /*0170*/  DFMA R6, -R8, R4, UR4 ;  /* 0x0000000408067e2b */ /* 0x000fe20008000104 */
[----:B------:R-:W0:Y:S07]  /*0180*/  LDCU.64 UR4, c[0x0][0x398] ;  /* 0x00007300ff0477ac */ /* 0x000e2e0008000a00 */
[----:B------:R-:W-:-:S10]  /*0190*/  DFMA R2, R2, R6, R4 ;  /* 0x000000060202722b */ /* 0x000fd40000000004 */
[----:B------:R-:W-:Y:S01]  /*01a0*/  FFMA R4, RZ, R9, R3 ;  /* 0x00000009ff047223 */ /* 0x000fe20000000003 */
[----:B0-----:R-:W-:-:S04]  /*01b0*/  IMAD.U32 R5, RZ, RZ, UR5 ;  /* 0x00000005ff057e24 */ /* 0x001fc8000f8e00ff */
[----:B------:R-:W-:Y:S01]  /*01c0*/  FSETP.GT.AND P0, PT, |R4|, 1.469367938527859385e-39, PT ;  /* 0x001000000400780b */ /* 0x000fe20003f04200 */
[----:B------:R-:W-:-:S12]  /*01d0*/  IMAD.U32 R4, RZ, RZ, UR4 ;  /* 0x00000004ff047e24 */ /* 0x000fd8000f8e00ff */
[----:B------:R-:W-:Y:S05]  /*01e0*/  @P0 BRA P1, `(.L_x_0) ;  /* 0x0000000000080947 */ /* 0x000fea0000800000 */
[----:B------:R-:W-:-:S07]  /*01f0*/  MOV R16, 0x210 ;  /* 0x0000021000107802 */ /* 0x000fce0000000f00 */
[----:B------:R-:W-:Y:S05]  /*0200*/  CALL.REL.NOINC `($__internal_0_$__cuda_sm20_div_rn_f64_full) ;  /* 0x0000000c00907944 */ /* 0x000fea0003c00000 */
.L_x_0:
[----:B------:R-:W0:Y:S01]  /*0210*/  MUFU.RSQ64H R9, R3 ;  /* 0x0000000300097308 */ /* 0x000e220000001c00 */
[----:B------:R-:W-:Y:S01]  /*0220*/  VIADD R8, R3, 0xfcb00000 ;  /* 0xfcb0000003087836 */ /* 0x000fe20000000000 */
[----:B------:R-:W1:Y:S01]  /*0230*/  LDC.64 R14, c[0x0][0x3a0] ;  /* 0x0000e800ff0e7b82 */ /* 0x000e620000000a00 */
[----:B------:R-:W-:Y:S01]  /*0240*/  IMAD.MOV.U32 R12, RZ, RZ, 0x0 ;  /* 0x00000000ff0c7424 */ /* 0x000fe200078e00ff */
[----:B------:R-:W2:Y:S01]  /*0250*/  LDCU UR4, c[0x0][0x394] ;  /* 0x00007280ff0477ac */ /* 0x000ea20008000800 */
[----:B------:R-:W-:Y:S01]  /*0260*/  IMAD.MOV.U32 R13, RZ, RZ, 0x3fd80000 ;  /* 0x3fd80000ff0d7424 */ /* 0x000fe200078e00ff */
[----:B------:R-:W-:-:S04]  /*0270*/  ISETP.GE.U32.AND P0, PT, R8, 0x7ca00000, PT ;  /* 0x7ca000000800780c */ /* 0x000fc80003f06070 */
[----:B------:R-:W1:Y:S01]  /*0280*/  LDC.64 R16, c[0x0][0x3a8] ;  /* 0x0000ea00ff107b82 */ /* 0x000e620000000a00 */
[----:B0-----:R-:W-:-:S07]  /*0290*/  DMUL R10, R8, R8 ;  /* 0x00000008080a7228 */ /* 0x001fce0000000000 */
[----:B------:R-:W0:Y:S01]  /*02a0*/  LDC.64 R6, c[0x0][0x3b0] ;  /* 0x0000ec00ff067b82 */ /* 0x000e220000000a00 */
[----:B--2---:R-:W-:Y:S01]  /*02b0*/  IMAD R0, R0, UR4, RZ ;  /* 0x0000000400007c24 */ /* 0x004fe2000f8e02ff */
[----:B------:R-:W-:-:S08]  /*02c0*/  DFMA R10, -R10, R2, 1 ;  /* 0x3ff000000a0a742b */ /* 0x000fd00000000102 */
[----:B------:R-:W-:Y:S02]  /*02d0*/  DFMA R12, R10, R12, 0.5 ;  /* 0x3fe000000a0c742b */ /* 0x000fe4000000000c */
[----:B------:R-:W-:Y:S02]  /*02e0*/  DMUL R10, R8, R10 ;  /* 0x0000000a080a7228 */ /* 0x000fe40000000000 */
[----:B-1----:R-:W-:Y:S02]  /*02f0*/  DADD R14, R14, -R16 ;  /* 0x000000000e0e7229 */ /* 0x002fe40000000810 */
[----:B0-----:R-:W-:-:S04]  /*0300*/  DMUL R16, R6, -0.5 ;  /* 0xbfe0000006107828 */ /* 0x001fc80000000000 */
[----:B------:R-:W-:-:S04]  /*0310*/  DFMA R10, R12, R10, R8 ;  /* 0x0000000a0c0a722b */ /* 0x000fc80000000008 */
[----:B------:R-:W-:-:S04]  /*0320*/  DFMA R6, R16, R6, R14 ;  /* 0x000000061006722b */ /* 0x000fc8000000000e */
[-C--:B------:R-:W-:Y:S02]  /*0330*/  DMUL R12, R10, R2.reuse ;  /* 0x000000020a0c7228 */ /* 0x080fe40000000000 */
[----:B------:R-:W-:Y:S02]  /*0340*/  VIADD R17, R11, 0xfff00000 ;  /* 0xfff000000b117836 */ /* 0x000fe40000000000 */
[----:B------:R-:W-:Y:S01]  /*0350*/  IMAD.MOV.U32 R16, RZ, RZ, R10 ;  /* 0x000000ffff107224 */ /* 0x000fe200078e000a */
[----:B------:R-:W-:-:S03]  /*0360*/  DMUL R6, R6, R2 ;  /* 0x0000000206067228 */ /* 0x000fc60000000000 */
[----:B------:R-:W-:-:S08]  /*0370*/  DFMA R14, R12, -R12, R2 ;  /* 0x8000000c0c0e722b */ /* 0x000fd00000000002 */
[----:B------:R-:W-:Y:S01]  /*0380*/  DFMA R18, R14, R16, R12 ;  /* 0x000000100e12722b */ /* 0x000fe2000000000c */
[----:B------:R-:W-:Y:S10]  /*0390*/  @!P0 BRA `(.L_x_1) ;  /* 0x00000000000c8947 */ /* 0x000ff40003800000 */
[----:B------:R-:W-:Y:S01]  /*03a0*/  IMAD.MOV.U32 R18, RZ, RZ, R2 ;  /* 0x000000ffff127224 */ /* 0x000fe200078e0002 */
[----:B------:R-:W-:-:S07]  /*03b0*/  MOV R2, 0x3d0 ;  /* 0x000003d000027802 */ /* 0x000fce0000000f00 */
[----:B------:R-:W-:Y:S05]  /*03c0*/  CALL.REL.NOINC `($__internal_1_$__cuda_sm20_dsqrt_rn_f64_mediumpath_v1) ;  /* 0x0000001000987944 */ /* 0x000fea0003c00000 */
.L_x_1:
[----:B------:R-:W0:Y:S01]  /*03d0*/  LDCU UR5, c[0x0][0x394] ;  /* 0x00007280ff0577ac */ /* 0x000e220008000800 */
[----:B------:R-:W1:Y:S01]  /*03e0*/  LDCU.64 UR6, c[0x0][0x3b0] ;  /* 0x00007600ff0677ac */ /* 0x000e620008000a00 */
[----:B------:R-:W2:Y:S01]  /*03f0*/  LDCU.64 UR12, c[0x0][0x358] ;  /* 0x00006b00ff0c77ac */ /* 0x000ea20008000a00 */
[----:B------:R-:W-:Y:S01]  /*0400*/  UMOV UR4, URZ ;  /* 0x000000ff00047c82 */ /* 0x000fe20008000000 */
[----:B0-----:R-:W-:Y:S01]  /*0410*/  UISETP.NE.AND UP0, UPT, UR5, 0x1, UPT ;  /* 0x000000010500788c */ /* 0x001fe2000bf05270 */
[----:B-1----:R-:W-:-:S08]  /*0420*/  DMUL R12, R18, UR6 ;  /* 0x00000006120c7c28 */ /* 0x002fd00008000000 */
[----:B--2---:R-:W-:Y:S05]  /*0430*/  BRA.U !UP0, `(.L_x_2) ;  /* 0x0000000508dc7547 */ /* 0x004fea000b800000 */
[----:B------:R-:W0:Y:S01]  /*0440*/  LDCU.128 UR8, c[0x0][0x380] ;  /* 0x00007000ff0877ac */ /* 0x000e220008000c00 */
[----:B------:R-:W-:Y:S01]  /*0450*/  IMAD.MOV.U32 R14, RZ, RZ, R0 ;  /* 0x000000ffff0e7224 */ /* 0x000fe200078e0000 */
[----:B------:R-:W-:Y:S02]  /*0460*/  ULOP3.LUT UR4, UR5, 0x7ffffffe, URZ, 0xc0, !UPT ;  /* 0x7ffffffe05047892 */ /* 0x000fe4000f8ec0ff */
[----:B0-----:R-:W-:Y:S02]  /*0470*/  UIADD3 UR7, UP0, UPT, UR10, 0x8, URZ ;  /* 0x000000080a077890 */ /* 0x001fe4000ff1e0ff */
[----:B------:R-:W-:Y:S02]  /*0480*/  UIADD3 UR5, UP1, UPT, UR8, 0x8, URZ ;  /* 0x0000000808057890 */ /* 0x000fe4000ff3e0ff */
[----:B------:R-:W-:Y:S02]  /*0490*/  UIADD3 UR10, UPT, UPT, -UR4, URZ, URZ ;  /* 0x000000ff040a7290 */ /* 0x000fe4000fffe1ff */
[----:B------:R-:W-:-:S02]  /*04a0*/  UIADD3.X UR8, UPT, UPT, URZ, UR11, URZ, UP0, !UPT ;  /* 0x0000000bff087290 */ /* 0x000fc400087fe4ff */
[----:B------:R-:W-:-:S12]  /*04b0*/  UIADD3.X UR6, UPT, UPT, URZ, UR9, URZ, UP1, !UPT ;  /* 0x00000009ff067290 */ /* 0x000fd80008ffe4ff */
.L_x_7:
[----:B------:R-:W-:Y:S01]  /*04c0*/  MOV R10, UR5 ;  /* 0x00000005000a7c02 */ /* 0x000fe20008000f00 */
[----:B------:R-:W-:-:S04]  /*04d0*/  IMAD.U32 R11, RZ, RZ, UR6 ;  /* 0x00000006ff0b7e24 */ /* 0x000fc8000f8e00ff */
[----:B------:R-:W-:-:S05]  /*04e0*/  IMAD.WIDE R10, R14, 0x8, R10 ;  /* 0x000000080e0a7825 */ /* 0x000fca00078e020a */
[----:B------:R-:W2:Y:S01]  /*04f0*/  LDG.E.64 R16, desc[UR12][R10.64+-0x8] ;  /* 0xfffff80c0a107981 */ /* 0x000ea2000c1e1b00 */
[----:B------:R-:W-:Y:S01]  /*0500*/  IMAD.MOV.U32 R8, RZ, RZ, 0x652b82fe ;  /* 0x652b82feff087424 */ /* 0x000fe200078e00ff */
[----:B------:R-:W-:Y:S01]  /*0510*/  UMOV UR14, 0xfefa39ef ;  /* 0xfefa39ef000e7882 */ /* 0x000fe20000000000 */
[----:B------:R-:W-:Y:S01]  /*0520*/  IMAD.MOV.U32 R9, RZ, RZ, 0x3ff71547 ;  /* 0x3ff71547ff097424 */ /* 0x000fe200078e00ff */
[----:B------:R-:W-:Y:S01]  /*0530*/  UMOV UR15, 0x3fe62e42 ;  /* 0x3fe62e42000f7882 */ /* 0x000fe20000000000 */
        /* <DEDUP_REMOVED lines=20> */
[----:B------:R-:W-:Y:S01]  /*0680*/  UIADD3 UR10, UPT, UPT, UR10, 0x2, URZ ;  /* 0x000000020a0a7890 */ /* 0x000fe2000fffe0ff */
[----:B------:R-:W-:Y:S03]  /*0690*/  BSSY.RECONVERGENT B0, `(.L_x_3) ;  /* 0x0000026000007945 */ /* 0x000fe60003800200 */
[----:B------:R-:W-:Y:S01]  /*06a0*/  UISETP.NE.AND UP0, UPT, UR10, URZ, UPT ;  /* 0x000000ff0a00728c */ /* 0x000fe2000bf05270 */
[----:B--2---:R-:W-:-:S08]  /*06b0*/  DFMA R16, R12, R16, R6 ;  /* 0x000000100c10722b */ /* 0x004fd00000000006 */
[----:B------:R-:W-:Y:S02]  /*06c0*/  DFMA R18, R16, R8, 6.75539944105574400000e+15 ;  /* 0x433800001012742b */ /* 0x000fe40000000008 */
[----:B------:R-:W-:-:S06]  /*06d0*/  FSETP.GEU.AND P0, PT, |R17|, 4.1917929649353027344, PT ;  /* 0x4086232b1100780b */ /* 0x000fcc0003f0e200 */
[----:B0-----:R-:W-:-:S08]  /*06e0*/  DADD R20, R18, -6.75539944105574400000e+15 ;  /* 0xc338000012147429 */ /* 0x001fd00000000000 */
[----:B------:R-:W-:-:S08]  /*06f0*/  DFMA R2, R20, -UR14, R16 ;  /* 0x8000000e14027c2b */ /* 0x000fd00008000010 */
[----:B------:R-:W-:Y:S01]  /*0700*/  DFMA R20, R20, -UR16, R2 ;  /* 0x8000001014147c2b */ /* 0x000fe20008000002 */
[----:B------:R-:W-:Y:S02]  /*0710*/  IMAD.MOV.U32 R2, RZ, RZ, -0x35dec16 ;  /* 0xfca213eaff027424 */ /* 0x000fe400078e00ff */
[----:B------:R-:W-:-:S06]  /*0720*/  IMAD.MOV.U32 R3, RZ, RZ, 0x3e928af3 ;  /* 0x3e928af3ff037424 */ /* 0x000fcc00078e00ff */
[----:B------:R-:W-:-:S08]  /*0730*/  DFMA R22, R20, UR18, R2 ;  /* 0x0000001214167c2b */ /* 0x000fd00008000002 */
[----:B------:R-:W-:-:S08]  /*0740*/  DFMA R22, R20, R22, UR20 ;  /* 0x0000001414167e2b */ /* 0x000fd00008000016 */
[----:B------:R-:W-:-:S08]  /*0750*/  DFMA R22, R20, R22, UR22 ;  /* 0x0000001614167e2b */ /* 0x000fd00008000016 */
[----:B------:R-:W-:-:S08]  /*0760*/  DFMA R22, R20, R22, UR24 ;  /* 0x0000001814167e2b */ /* 0x000fd00008000016 */
[----:B------:R-:W-:-:S08]  /*0770*/  DFMA R22, R20, R22, UR26 ;  /* 0x0000001a14167e2b */ /* 0x000fd00008000016 */
[----:B------:R-:W-:-:S08]  /*0780*/  DFMA R22, R20, R22, UR28 ;  /* 0x0000001c14167e2b */ /* 0x000fd00008000016 */
[----:B------:R-:W-:-:S08]  /*0790*/  DFMA R22, R20, R22, UR30 ;  /* 0x0000001e14167e2b */ /* 0x000fd00008000016 */
[----:B------:R-:W-:-:S08]  /*07a0*/  DFMA R22, R20, R22, UR32 ;  /* 0x0000002014167e2b */ /* 0x000fd00008000016 */
[----:B------:R-:W-:-:S08]  /*07b0*/  DFMA R22, R20, R22, UR34 ;  /* 0x0000002214167e2b */ /* 0x000fd00008000016 */
[----:B------:R-:W-:-:S08]  /*07c0*/  DFMA R22, R20, R22, 1 ;  /* 0x3ff000001416742b */ /* 0x000fd00000000016 */
[----:B------:R-:W-:Y:S01]  /*07d0*/  DFMA R24, R20, R22, 1 ;  /* 0x3ff000001418742b */ /* 0x000fe20000000016 */
[----:B------:R-:W-:Y:S02]  /*07e0*/  IMAD.U32 R20, RZ, RZ, UR7 ;  /* 0x00000007ff147e24 */ /* 0x000fe4000f8e00ff */
[----:B------:R-:W-:-:S07]  /*07f0*/  IMAD.U32 R21, RZ, RZ, UR8 ;  /* 0x00000008ff157e24 */ /* 0x000fce000f8e00ff */
[----:B------:R-:W-:Y:S02]  /*0800*/  IMAD R23, R18, 0x100000, R25 ;  /* 0x0010000012177824 */ /* 0x000fe400078e0219 */
[----:B------:R-:W-:Y:S01]  /*0810*/  IMAD.MOV.U32 R22, RZ, RZ, R24 ;  /* 0x000000ffff167224 */ /* 0x000fe200078e0018 */
[----:B------:R-:W-:Y:S06]  /*0820*/  @!P0 BRA `(.L_x_4) ;  /* 0x0000000000308947 */ /* 0x000fec0003800000 */
[----:B------:R-:W-:Y:S01]  /*0830*/  FSETP.GEU.AND P1, PT, |R17|, 4.2275390625, PT ;  /* 0x408748001100780b */ /* 0x000fe20003f2e200 */
[C---:B------:R-:W-:Y:S02]  /*0840*/  DADD R22, R16.reuse, +INF ;  /* 0x7ff0000010167429 */ /* 0x040fe40000000000 */
[----:B------:R-:W-:-:S08]  /*0850*/  DSETP.GEU.AND P0, PT, R16, RZ, PT ;  /* 0x000000ff1000722a */ /* 0x000fd00003f0e000 */
[----:B------:R-:W-:Y:S02]  /*0860*/  FSEL R22, R22, RZ, P0 ;  /* 0x000000ff16167208 */ /* 0x000fe40000000000 */
[----:B------:R-:W-:Y:S02]  /*0870*/  @!P1 LEA.HI R15, R18, R18, RZ, 0x1 ;  /* 0x00000012120f9211 */ /* 0x000fe400078f08ff */
[----:B------:R-:W-:Y:S02]  /*0880*/  FSEL R23, R23, RZ, P0 ;  /* 0x000000ff17177208 */ /* 0x000fe40000000000 */
[----:B------:R-:W-:-:S04]  /*0890*/  @!P1 SHF.R.S32.HI R15, RZ, 0x1, R15 ;  /* 0x00000001ff0f9819 */ /* 0x000fc8000001140f */
[----:B------:R-:W-:Y:S01]  /*08a0*/  @!P1 IADD3 R16, PT, PT, R18, -R15, RZ ;  /* 0x8000000f12109210 */ /* 0x000fe20007ffe0ff */
[----:B------:R-:W-:-:S03]  /*08b0*/  @!P1 IMAD R25, R15, 0x100000, R25 ;  /* 0x001000000f199824 */ /* 0x000fc600078e0219 */
[----:B------:R-:W-:Y:S01]  /*08c0*/  @!P1 LEA R17, R16, 0x3ff00000, 0x14 ;  /* 0x3ff0000010119811 */ /* 0x000fe200078ea0ff */
[----:B------:R-:W-:-:S06]  /*08d0*/  @!P1 IMAD.MOV.U32 R16, RZ, RZ, RZ ;  /* 0x000000ffff109224 */ /* 0x000fcc00078e00ff */
[----:B------:R-:W-:-:S11]  /*08e0*/  @!P1 DMUL R22, R24, R16 ;  /* 0x0000001018169228 */ /* 0x000fd60000000000 */
.L_x_4:
[----:B------:R-:W-:Y:S05]  /*08f0*/  BSYNC.RECONVERGENT B0 ;  /* 0x0000000000007941 */ /* 0x000fea0003800200 */
.L_x_3:
[----:B------:R-:W-:Y:S01]  /*0900*/  DMUL R4, R22, R4 ;  /* 0x0000000416047228 */ /* 0x000fe20000000000 */
[----:B------:R-:W-:-:S06]  /*0910*/  IMAD.WIDE R20, R14, 0x8, R20 ;  /* 0x000000080e147825 */ /* 0x000fcc00078e0214 */
[----:B------:R0:W-:Y:S04]  /*0920*/  STG.E.64 desc[UR12][R20.64+-0x8], R4 ;  /* 0xfffff80414007986 */ /* 0x0001e8000c101b0c */
[----:B------:R-:W2:Y:S01]  /*0930*/  LDG.E.64 R16, desc[UR12][R10.64] ;  /* 0x0000000c0a107981 */ /* 0x000ea2000c1e1b00 */
[----:B------:R-:W-:Y:S01]  /*0940*/  BSSY.RECONVERGENT B0, `(.L_x_5) ;  /* 0x0000022000007945 */ /* 0x000fe20003800200 */
[----:B--2---:R-:W-:-:S08]  /*0950*/  DFMA R16, R12, R16, R6 ;  /* 0x000000100c10722b */ /* 0x004fd00000000006 */
[----:B------:R-:W-:Y:S02]  /*0960*/  DFMA R8, R16, R8, 6.75539944105574400000e+15 ;  /* 0x433800001008742b */ /* 0x000fe40000000008 */
[----:B------:R-:W-:-:S06]  /*0970*/  FSETP.GEU.AND P0, PT, |R17|, 4.1917929649353027344, PT ;  /* 0x4086232b1100780b */ /* 0x000fcc0003f0e200 */
[----:B------:R-:W-:-:S08]  /*0980*/  DADD R18, R8, -6.75539944105574400000e+15 ;  /* 0xc338000008127429 */ /* 0x000fd00000000000 */
[----:B------:R-:W-:-:S08]  /*0990*/  DFMA R22, R18, -UR14, R16 ;  /* 0x8000000e12167c2b */ /* 0x000fd00008000010 */
[----:B------:R-:W-:-:S08]  /*09a0*/  DFMA R18, R18, -UR16, R22 ;  /* 0x8000001012127c2b */ /* 0x000fd00008000016 */
        /* <DEDUP_REMOVED lines=10> */
[----:B------:R-:W-:-:S10]  /*0a50*/  DFMA R18, R18, R2, 1 ;  /* 0x3ff000001212742b */ /* 0x000fd40000000002 */
[----:B------:R-:W-:Y:S02]  /*0a60*/  IMAD R3, R8, 0x100000, R19 ;  /* 0x0010000008037824 */ /* 0x000fe400078e0213 */
[----:B------:R-:W-:Y:S01]  /*0a70*/  IMAD.MOV.U32 R2, RZ, RZ, R18 ;  /* 0x000000ffff027224 */ /* 0x000fe200078e0012 */
[----:B0-----:R-:W-:Y:S06]  /*0a80*/  @!P0 BRA `(.L_x_6) ;  /* 0x0000000000348947 */ /* 0x001fec0003800000 */
[----:B------:R-:W-:Y:S01]  /*0a90*/  FSETP.GEU.AND P1, PT, |R17|, 4.2275390625, PT ;  /* 0x408748001100780b */ /* 0x000fe20003f2e200 */
[C---:B------:R-:W-:Y:S02]  /*0aa0*/  DADD R10, R16.reuse, +INF ;  /* 0x7ff00000100a7429 */ /* 0x040fe40000000000 */
[----:B------:R-:W-:-:S08]  /*0ab0*/  DSETP.GEU.AND P0, PT, R16, RZ, PT ;  /* 0x000000ff1000722a */ /* 0x000fd00003f0e000 */
[----:B------:R-:W-:Y:S02]  /*0ac0*/  FSEL R3, R11, RZ, P0 ;  /* 0x000000ff0b037208 */ /* 0x000fe40000000000 */
[----:B------:R-:W-:-:S04]  /*0ad0*/  @!P1 LEA.HI R2, R8, R8, RZ, 0x1 ;  /* 0x0000000808029211 */ /* 0x000fc800078f08ff */
[----:B------:R-:W-:Y:S02]  /*0ae0*/  @!P1 SHF.R.S32.HI R9, RZ, 0x1, R2 ;  /* 0x00000001ff099819 */ /* 0x000fe40000011402 */
[----:B------:R-:W-:Y:S01]  /*0af0*/  FSEL R2, R10, RZ, P0 ;  /* 0x000000ff0a027208 */ /* 0x000fe20000000000 */
[----:B------:R-:W-:Y:S02]  /*0b00*/  @!P1 IMAD.MOV.U32 R10, RZ, RZ, RZ ;  /* 0x000000ffff0a9224 */ /* 0x000fe400078e00ff */
[----:B------:R-:W-:Y:S02]  /*0b10*/  @!P1 IMAD.IADD R8, R8, 0x1, -R9 ;  /* 0x0000000108089824 */ /* 0x000fe400078e0a09 */
[----:B------:R-:W-:-:S03]  /*0b20*/  @!P1 IMAD R9, R9, 0x100000, R19 ;  /* 0x0010000009099824 */ /* 0x000fc600078e0213 */
[----:B------:R-:W-:Y:S01]  /*0b30*/  @!P1 LEA R11, R8, 0x3ff00000, 0x14 ;  /* 0x3ff00000080b9811 */ /* 0x000fe200078ea0ff */
[----:B------:R-:W-:-:S06]  /*0b40*/  @!P1 IMAD.MOV.U32 R8, RZ, RZ, R18 ;  /* 0x000000ffff089224 */ /* 0x000fcc00078e0012 */
[----:B------:R-:W-:-:S11]  /*0b50*/  @!P1 DMUL R2, R8, R10 ;  /* 0x0000000a08029228 */ /* 0x000fd60000000000 */
.L_x_6:
[----:B------:R-:W-:Y:S05]  /*0b60*/  BSYNC.RECONVERGENT B0 ;  /* 0x0000000000007941 */ /* 0x000fea0003800200 */
.L_x_5:
[----:B------:R-:W-:Y:S01]  /*0b70*/  DMUL R4, R4, R2 ;  /* 0x0000000204047228 */ /* 0x000fe20000000000 */
[----:B------:R-:W-:-:S06]  /*0b80*/  IADD3 R14, PT, PT, R14, 0x2, RZ ;  /* 0x000000020e0e7810 */ /* 0x000fcc0007ffe0ff */
[----:B------:R0:W-:Y:S01]  /*0b90*/  STG.E.64 desc[UR12][R20.64], R4 ;  /* 0x0000000414007986 */ /* 0x0001e2000c101b0c */
[----:B------:R-:W-:Y:S05]  /*0ba0*/  BRA.U UP0, `(.L_x_7) ;  /* 0xfffffff900447547 */ /* 0x000fea000b83ffff */
.L_x_2:
[----:B------:R-:W1:Y:S02]  /*0bb0*/  LDC R2, c[0x0][0x394] ;  /* 0x0000e500ff027b82 */ /* 0x000e640000000800 */
[----:B-1----:R-:W-:-:S04]  /*0bc0*/  LOP3.LUT R2, R2, 0x1, RZ, 0xc0, !PT ;  /* 0x0000000102027812 */ /* 0x002fc800078ec0ff */
[----:B------:R-:W-:-:S13]  /*0bd0*/  ISETP.NE.U32.AND P0, PT, R2, 0x1, PT ;  /* 0x000000010200780c */ /* 0x000fda0003f05070 */
[----:B------:R-:W-:Y:S05]  /*0be0*/  @P0 EXIT ;  /* 0x000000000000094d */ /* 0x000fea0003800000 */
[----:B------:R-:W1:Y:S01]  /*0bf0*/  LDC.64 R10, c[0x0][0x380] ;  /* 0x0000e000ff0a7b82 */ /* 0x000e620000000a00 */
[----:B------:R-:W-:-:S04]  /*0c00*/  VIADD R0, R0, UR4 ;  /* 0x0000000400007c36 */ /* 0x000fc80008000000 */
[----:B-1----:R-:W-:-:S06]  /*0c10*/  IMAD.WIDE R10, R0, 0x8, R10 ;  /* 0x00000008000a7825 */ /* 0x002fcc00078e020a */
[----:B------:R-:W2:Y:S01]  /*0c20*/  LDG.E.64 R10, desc[UR12][R10.64] ;  /* 0x0000000c0a0a7981 */ /* 0x000ea2000c1e1b00 */
[----:B------:R-:W-:Y:S01]  /*0c30*/  IMAD.MOV.U32 R2, RZ, RZ, 0x652b82fe ;  /* 0x652b82feff027424 */ /* 0x000fe200078e00ff */
[----:B------:R-:W-:Y:S01]  /*0c40*/  UMOV UR6, 0xfefa39ef ;  /* 0xfefa39ef00067882 */ /* 0x000fe20000000000 */
[----:B------:R-:W-:Y:S01]  /*0c50*/  IMAD.MOV.U32 R3, RZ, RZ, 0x3ff71547 ;  /* 0x3ff71547ff037424 */ /* 0x000fe200078e00ff */
[----:B------:R-:W-:Y:S01]  /*0c60*/  UMOV UR7, 0x3fe62e42 ;  /* 0x3fe62e4200077882 */ /* 0x000fe20000000000 */
[----:B------:R-:W-:Y:S01]  /*0c70*/  BSSY.RECONVERGENT B0, `(.L_x_8) ;  /* 0x0000039000007945 */ /* 0x000fe20003800200 */
[----:B--2---:R-:W-:-:S08]  /*0c80*/  DFMA R6, R12, R10, R6 ;  /* 0x0000000a0c06722b */ /* 0x004fd00000000006 */
[----:B------:R-:W-:Y:S02]  /*0c90*/  DFMA R2, R6, R2, 6.75539944105574400000e+15 ;  /* 0x433800000602742b */ /* 0x000fe40000000002 */
[----:B------:R-:W-:-:S06]  /*0ca0*/  FSETP.GEU.AND P0, PT, |R7|, 4.1917929649353027344, PT ;  /* 0x4086232b0700780b */ /* 0x000fcc0003f0e200 */
[----:B------:R-:W-:-:S08]  /*0cb0*/  DADD R8, R2, -6.75539944105574400000e+15 ;  /* 0xc338000002087429 */ /* 0x000fd00000000000 */
[----:B------:R-:W-:Y:S01]  /*0cc0*/  DFMA R12, R8, -UR6, R6 ;  /* 0x80000006080c7c2b */ /* 0x000fe20008000006 */
[----:B------:R-:W-:Y:S01]  /*0cd0*/  UMOV UR6, 0x3b39803f ;  /* 0x3b39803f00067882 */ /* 0x000fe20000000000 */
[----:B------:R-:W-:-:S06]  /*0ce0*/  UMOV UR7, 0x3c7abc9e ;  /* 0x3c7abc9e00077882 */ /* 0x000fcc0000000000 */
[----:B------:R-:W-:Y:S01]  /*0cf0*/  DFMA R8, R8, -UR6, R12 ;  /* 0x8000000608087c2b */ /* 0x000fe2000800000c */
[----:B------:R-:W-:Y:S01]  /*0d00*/  UMOV UR6, 0x69ce2bdf ;  /* 0x69ce2bdf00067882 */ /* 0x000fe20000000000 */
[----:B------:R-:W-:Y:S01]  /*0d10*/  IMAD.MOV.U32 R12, RZ, RZ, -0x35dec16 ;  /* 0xfca213eaff0c7424 */ /* 0x000fe200078e00ff */
[----:B------:R-:W-:Y:S01]  /*0d20*/  UMOV UR7, 0x3e5ade15 ;  /* 0x3e5ade1500077882 */ /* 0x000fe20000000000 */
[----:B------:R-:W-:-:S06]  /*0d30*/  IMAD.MOV.U32 R13, RZ, RZ, 0x3e928af3 ;  /* 0x3e928af3ff0d7424 */ /* 0x000fcc00078e00ff */
[----:B------:R-:W-:Y:S01]  /*0d40*/  DFMA R10, R8, UR6, R12 ;  /* 0x00000006080a7c2b */ /* 0x000fe2000800000c */
[----:B------:R-:W-:Y:S01]  /*0d50*/  UMOV UR6, 0x62401315 ;  /* 0x6240131500067882 */ /* 0x000fe20000000000 */
[----:B------:R-:W-:-:S06]  /*0d60*/  UMOV UR7, 0x3ec71dee ;  /* 0x3ec71dee00077882 */ /* 0x000fcc0000000000 */
[----:B------:R-:W-:Y:S01]  /*0d70*/  DFMA R10, R8, R10, UR6 ;  /* 0x00000006080a7e2b */ /* 0x000fe2000800000a */
        /* <DEDUP_REMOVED lines=20> */
[----:B------:R-:W-:-:S08]  /*0ec0*/  DFMA R10, R8, R10, UR6 ;  /* 0x00000006080a7e2b */ /* 0x000fd0000800000a */
[C---:B------:R-:W-:Y:S02]  /*0ed0*/  DFMA R12, R8.reuse, R10, 1 ;  /* 0x3ff00000080c742b */ /* 0x040fe4000000000a */
[----:B------:R-:W1:Y:S06]  /*0ee0*/  LDC.64 R10, c[0x0][0x388] ;  /* 0x0000e200ff0a7b82 */ /* 0x000e6c0000000a00 */
[----:B------:R-:W-:-:S10]  /*0ef0*/  DFMA R12, R8, R12, 1 ;  /* 0x3ff00000080c742b */ /* 0x000fd4000000000c */
[----:B------:R-:W-:Y:S02]  /*0f00*/  IMAD R9, R2, 0x100000, R13 ;  /* 0x0010000002097824 */ /* 0x000fe400078e020d */
[----:B------:R-:W-:Y:S01]  /*0f10*/  IMAD.MOV.U32 R8, RZ, RZ, R12 ;  /* 0x000000ffff087224 */ /* 0x000fe200078e000c */
[----:B------:R-:W-:Y:S06]  /*0f20*/  @!P0 BRA `(.L_x_9) ;  /* 0x0000000000348947 */ /* 0x000fec0003800000 */
[----:B------:R-:W-:Y:S01]  /*0f30*/  FSETP.GEU.AND P1, PT, |R7|, 4.2275390625, PT ;  /* 0x408748000700780b */ /* 0x000fe20003f2e200 */
[C---:B------:R-:W-:Y:S02]  /*0f40*/  DADD R8, R6.reuse, +INF ;  /* 0x7ff0000006087429 */ /* 0x040fe40000000000 */
[----:B------:R-:W-:-:S08]  /*0f50*/  DSETP.GEU.AND P0, PT, R6, RZ, PT ;  /* 0x000000ff0600722a */ /* 0x000fd00003f0e000 */
[----:B------:R-:W-:Y:S02]  /*0f60*/  FSEL R8, R8, RZ, P0 ;  /* 0x000000ff08087208 */ /* 0x000fe40000000000 */
[----:B------:R-:W-:Y:S01]  /*0f70*/  @!P1 LEA.HI R3, R2, R2, RZ, 0x1 ;  /* 0x0000000202039211 */ /* 0x000fe200078f08ff */
[----:B------:R-:W-:Y:S01]  /*0f80*/  @!P1 IMAD.MOV.U32 R6, RZ, RZ, RZ ;  /* 0x000000ffff069224 */ /* 0x000fe200078e00ff */
[----:B------:R-:W-:Y:S02]  /*0f90*/  FSEL R9, R9, RZ, P0 ;  /* 0x000000ff09097208 */ /* 0x000fe40000000000 */
[----:B------:R-:W-:-:S05]  /*0fa0*/  @!P1 SHF.R.S32.HI R3, RZ, 0x1, R3 ;  /* 0x00000001ff039819 */ /* 0x000fca0000011403 */
[----:B------:R-:W-:Y:S01]  /*0fb0*/  @!P1 IMAD.IADD R2, R2, 0x1, -R3 ;  /* 0x0000000102029824 */ /* 0x000fe200078e0a03 */
[----:B------:R-:W-:-:S04]  /*0fc0*/  @!P1 LEA R3, R3, R13, 0x14 ;  /* 0x0000000d03039211 */ /* 0x000fc800078ea0ff */
[----:B------:R-:W-:Y:S01]  /*0fd0*/  @!P1 LEA R7, R2, 0x3ff00000, 0x14 ;  /* 0x3ff0000002079811 */ /* 0x000fe200078ea0ff */
[----:B------:R-:W-:-:S06]  /*0fe0*/  @!P1 IMAD.MOV.U32 R2, RZ, RZ, R12 ;  /* 0x000000ffff029224 */ /* 0x000fcc00078e000c */
[----:B------:R-:W-:-:S11]  /*0ff0*/  @!P1 DMUL R8, R2, R6 ;  /* 0x0000000602089228 */ /* 0x000fd60000000000 */
.L_x_9:
[----:B------:R-:W-:Y:S05]  /*1000*/  BSYNC.RECONVERGENT B0 ;  /* 0x0000000000007941 */ /* 0x000fea0003800200 */
.L_x_8:
[----:B0-----:R-:W-:Y:S01]  /*1010*/  DMUL R4, R8, R4 ;  /* 0x0000000408047228 */ /* 0x001fe20000000000 */
[----:B-1----:R-:W-:-:S06]  /*1020*/  IMAD.WIDE R10, R0, 0x8, R10 ;  /* 0x00000008000a7825 */ /* 0x002fcc00078e020a */
[----:B------:R-:W-:Y:S01]  /*1030*/  STG.E.64 desc[UR12][R10.64], R4 ;  /* 0x000000040a007986 */ /* 0x000fe2000c101b0c */
[----:B------:R-:W-:Y:S05]  /*1040*/  EXIT ;  /* 0x000000000000794d */ /* 0x000fea0003800000 */
        .weak           $__internal_0_$__cuda_sm20_div_rn_f64_full
        .type           $__internal_0_$__cuda_sm20_div_rn_f64_full,@function
        .size           $__internal_0_$__cuda_sm20_div_rn_f64_full,($__internal_1_$__cuda_sm20_dsqrt_rn_f64_mediumpath_v1 - $__internal_0_$__cuda_sm20_div_rn_f64_full)
$__internal_0_$__cuda_sm20_div_rn_f64_full:
[C---:B------:R-:W-:Y:S01]  /*1050*/  FSETP.GEU.AND P0, PT, |R9|.reuse, 1.469367938527859385e-39, PT ;  /* 0x001000000900780b */ /* 0x040fe20003f0e200 */
[----:B------:R-:W0:Y:S01]  /*1060*/  LDC.64 R2, c[0x0][0x3b8] ;  /* 0x0000ee00ff027b82 */ /* 0x000e220000000a00 */
[C---:B------:R-:W-:Y:S01]  /*1070*/  LOP3.LUT R6, R9.reuse, 0x800fffff, RZ, 0xc0, !PT ;  /* 0x800fffff09067812 */ /* 0x040fe200078ec0ff */
[----:B------:R-:W-:Y:S01]  /*1080*/  IMAD.MOV.U32 R10, RZ, RZ, 0x1 ;  /* 0x00000001ff0a7424 */ /* 0x000fe200078e00ff */
[----:B------:R-:W-:Y:S01]  /*1090*/  LOP3.LUT R20, R9, 0x7ff00000, RZ, 0xc0, !PT ;  /* 0x7ff0000009147812 */ /* 0x000fe200078ec0ff */
[----:B------:R-:W-:Y:S01]  /*10a0*/  IMAD.MOV.U32 R18, RZ, RZ, 0x1ca00000 ;  /* 0x1ca00000ff127424 */ /* 0x000fe200078e00ff */
[----:B------:R-:W-:Y:S01]  /*10b0*/  LOP3.LUT R7, R6, 0x3ff00000, RZ, 0xfc, !PT ;  /* 0x3ff0000006077812 */ /* 0x000fe200078efcff */
[----:B------:R-:W-:-:S06]  /*10c0*/  IMAD.MOV.U32 R6, RZ, RZ, R8 ;  /* 0x000000ffff067224 */ /* 0x000fcc00078e0008 */
[----:B------:R-:W-:-:S06]  /*10d0*/  @!P0 DMUL R6, R8, 8.98846567431157953865e+307 ;  /* 0x7fe0000008068828 */ /* 0x000fcc0000000000 */
[----:B------:R-:W1:Y:S01]  /*10e0*/  MUFU.RCP64H R11, R7 ;  /* 0x00000007000b7308 */ /* 0x000e620000001800 */
[----:B0-----:R-:W-:-:S04]  /*10f0*/  LOP3.LUT R17, R3, 0x7ff00000, RZ, 0xc0, !PT ;  /* 0x7ff0000003117812 */ /* 0x001fc800078ec0ff */
[----:B------:R-:W-:Y:S01]  /*1100*/  ISETP.GE.U32.AND P1, PT, R17, R20, PT ;  /* 0x000000141100720c */ /* 0x000fe20003f26070 */
[----:B------:R-:W-:Y:S01]  /*1110*/  IMAD.MOV.U32 R19, RZ, RZ, R17 ;  /* 0x000000ffff137224 */ /* 0x000fe200078e0011 */
[----:B-1----:R-:W-:-:S08]  /*1120*/  DFMA R12, R10, -R6, 1 ;  /* 0x3ff000000a0c742b */ /* 0x002fd00000000806 */
[----:B------:R-:W-:-:S08]  /*1130*/  DFMA R12, R12, R12, R12 ;  /* 0x0000000c0c0c722b */ /* 0x000fd0000000000c */
[----:B------:R-:W-:Y:S01]  /*1140*/  DFMA R12, R10, R12, R10 ;  /* 0x0000000c0a0c722b */ /* 0x000fe2000000000a */
[----:B------:R-:W-:Y:S02]  /*1150*/  SEL R10, R18, 0x63400000, !P1 ;  /* 0x63400000120a7807 */ /* 0x000fe40004800000 */
[----:B------:R-:W-:Y:S02]  /*1160*/  FSETP.GEU.AND P1, PT, |R3|, 1.469367938527859385e-39, PT ;  /* 0x001000000300780b */ /* 0x000fe40003f2e200 */
[----:B------:R-:W-:Y:S01]  /*1170*/  LOP3.LUT R11, R10, 0x800fffff, R3, 0xf8, !PT ;  /* 0x800fffff0a0b7812 */ /* 0x000fe200078ef803 */
[----:B------:R-:W-:Y:S02]  /*1180*/  IMAD.MOV.U32 R10, RZ, RZ, R2 ;  /* 0x000000ffff0a7224 */ /* 0x000fe400078e0002 */
[----:B------:R-:W-:-:S08]  /*1190*/  DFMA R14, R12, -R6, 1 ;  /* 0x3ff000000c0e742b */ /* 0x000fd00000000806 */
[----:B------:R-:W-:Y:S01]  /*11a0*/  DFMA R12, R12, R14, R12 ;  /* 0x0000000e0c0c722b */ /* 0x000fe2000000000c */
[----:B------:R-:W-:Y:S10]  /*11b0*/  @P1 BRA `(.L_x_10) ;  /* 0x0000000000201947 */ /* 0x000ff40003800000 */
[----:B------:R-:W-:-:S04]  /*11c0*/  LOP3.LUT R14, R9, 0x7ff00000, RZ, 0xc0, !PT ;  /* 0x7ff00000090e7812 */ /* 0x000fc800078ec0ff */
[----:B------:R-:W-:-:S04]  /*11d0*/  ISETP.GE.U32.AND P1, PT, R17, R14, PT ;  /* 0x0000000e1100720c */ /* 0x000fc80003f26070 */
[----:B------:R-:W-:-:S04]  /*11e0*/  SEL R14, R18, 0x63400000, !P1 ;  /* 0x63400000120e7807 */ /* 0x000fc80004800000 */
[----:B------:R-:W-:-:S04]  /*11f0*/  LOP3.LUT R14, R14, 0x80000000, R3, 0xf8, !PT ;  /* 0x800000000e0e7812 */ /* 0x000fc800078ef803 */
[----:B------:R-:W-:Y:S01]  /*1200*/  LOP3.LUT R15, R14, 0x100000, RZ, 0xfc, !PT ;  /* 0x001000000e0f7812 */ /* 0x000fe200078efcff */
[----:B------:R-:W-:-:S06]  /*1210*/  IMAD.MOV.U32 R14, RZ, RZ, RZ ;  /* 0x000000ffff0e7224 */ /* 0x000fcc00078e00ff */
[----:B------:R-:W-:-:S10]  /*1220*/  DFMA R10, R10, 2, -R14 ;  /* 0x400000000a0a782b */ /* 0x000fd4000000080e */
[----:B------:R-:W-:-:S07]  /*1230*/  LOP3.LUT R19, R11, 0x7ff00000, RZ, 0xc0, !PT ;  /* 0x7ff000000b137812 */ /* 0x000fce00078ec0ff */
.L_x_10:
[----:B------:R-:W-:Y:S01]  /*1240*/  MOV R22, R20 ;  /* 0x0000001400167202 */ /* 0x000fe20000000f00 */
[----:B------:R-:W-:Y:S01]  /*1250*/  VIADD R23, R19, 0xffffffff ;  /* 0xffffffff13177836 */ /* 0x000fe20000000000 */
[----:B------:R-:W-:Y:S01]  /*1260*/  @!P0 LOP3.LUT R22, R7, 0x7ff00000, RZ, 0xc0, !PT ;  /* 0x7ff0000007168812 */ /* 0x000fe200078ec0ff */
[----:B------:R-:W-:-:S03]  /*1270*/  DMUL R14, R12, R10 ;  /* 0x0000000a0c0e7228 */ /* 0x000fc60000000000 */
[----:B------:R-:W-:Y:S01]  /*1280*/  ISETP.GT.U32.AND P0, PT, R23, 0x7feffffe, PT ;  /* 0x7feffffe1700780c */ /* 0x000fe20003f04070 */
[----:B------:R-:W-:-:S04]  /*1290*/  VIADD R24, R22, 0xffffffff ;  /* 0xffffffff16187836 */ /* 0x000fc80000000000 */
[----:B------:R-:W-:Y:S01]  /*12a0*/  DFMA R20, R14, -R6, R10 ;  /* 0x800000060e14722b */ /* 0x000fe2000000000a */
[----:B------:R-:W-:-:S07]  /*12b0*/  ISETP.GT.U32.OR P0, PT, R24, 0x7feffffe, P0 ;  /* 0x7feffffe1800780c */ /* 0x000fce0000704470 */
[----:B------:R-:W-:-:S06]  /*12c0*/  DFMA R12, R12, R20, R14 ;  /* 0x000000140c0c722b */ /* 0x000fcc000000000e */
[----:B------:R-:W-:Y:S05]  /*12d0*/  @P0 BRA `(.L_x_11) ;  /* 0x00000000006c0947 */ /* 0x000fea0003800000 */
[----:B------:R-:W-:-:S04]  /*12e0*/  LOP3.LUT R14, R9, 0x7ff00000, RZ, 0xc0, !PT ;  /* 0x7ff00000090e7812 */ /* 0x000fc800078ec0ff */
[CC--:B------:R-:W-:Y:S02]  /*12f0*/  VIADDMNMX R2, R17.reuse, -R14.reuse, 0xb9600000, !PT ;  /* 0xb960000011027446 */ /* 0x0c0fe4000780090e */
[----:B------:R-:W-:Y:S02]  /*1300*/  ISETP.GE.U32.AND P0, PT, R17, R14, PT ;  /* 0x0000000e1100720c */ /* 0x000fe40003f06070 */
[----:B------:R-:W-:Y:S02]  /*1310*/  VIMNMX R2, PT, PT, R2, 0x46a00000, PT ;  /* 0x46a0000002027848 */ /* 0x000fe40003fe0100 */
[----:B------:R-:W-:-:S05]  /*1320*/  SEL R17, R18, 0x63400000, !P0 ;  /* 0x6340000012117807 */ /* 0x000fca0004000000 */
[----:B------:R-:W-:Y:S02]  /*1330*/  IMAD.IADD R17, R2, 0x1, -R17 ;  /* 0x0000000102117824 */ /* 0x000fe400078e0a11 */
[----:B------:R-:W-:Y:S02]  /*1340*/  IMAD.MOV.U32 R2, RZ, RZ, RZ ;  /* 0x000000ffff027224 */ /* 0x000fe400078e00ff */
[----:B------:R-:W-:-:S06]  /*1350*/  VIADD R3, R17, 0x7fe00000 ;  /* 0x7fe0000011037836 */ /* 0x000fcc0000000000 */
[----:B------:R-:W-:-:S10]  /*1360*/  DMUL R14, R12, R2 ;  /* 0x000000020c0e7228 */ /* 0x000fd40000000000 */
[----:B------:R-:W-:-:S13]  /*1370*/  FSETP.GTU.AND P0, PT, |R15|, 1.469367938527859385e-39, PT ;  /* 0x001000000f00780b */ /* 0x000fda0003f0c200 */
[----:B------:R-:W-:Y:S05]  /*1380*/  @P0 BRA `(.L_x_12) ;  /* 0x0000000000980947 */ /* 0x000fea0003800000 */
[----:B------:R-:W-:Y:S01]  /*1390*/  DFMA R6, R12, -R6, R10 ;  /* 0x800000060c06722b */ /* 0x000fe2000000000a */
[----:B------:R-:W-:-:S09]  /*13a0*/  IMAD.MOV.U32 R2, RZ, RZ, RZ ;  /* 0x000000ffff027224 */ /* 0x000fd200078e00ff */
[C---:B------:R-:W-:Y:S02]  /*13b0*/  FSETP.NEU.AND P0, PT, R7.reuse, RZ, PT ;  /* 0x000000ff0700720b */ /* 0x040fe40003f0d000 */
[----:B------:R-:W-:-:S04]  /*13c0*/  LOP3.LUT R9, R7, 0x80000000, R9, 0x48, !PT ;  /* 0x8000000007097812 */ /* 0x000fc800078e4809 */
[----:B------:R-:W-:-:S07]  /*13d0*/  LOP3.LUT R3, R9, R3, RZ, 0xfc, !PT ;  /* 0x0000000309037212 */ /* 0x000fce00078efcff */
[----:B------:R-:W-:Y:S05]  /*13e0*/  @!P0 BRA `(.L_x_12) ;  /* 0x0000000000808947 */ /* 0x000fea0003800000 */
[----:B------:R-:W-:Y:S01]  /*13f0*/  IMAD.MOV R7, RZ, RZ, -R17 ;  /* 0x000000ffff077224 */ /* 0x000fe200078e0a11 */
[----:B------:R-:W-:Y:S01]  /*1400*/  DMUL.RP R2, R12, R2 ;  /* 0x000000020c027228 */ /* 0x000fe20000008000 */
[----:B------:R-:W-:Y:S01]  /*1410*/  IMAD.MOV.U32 R6, RZ, RZ, RZ ;  /* 0x000000ffff067224 */ /* 0x000fe200078e00ff */
[----:B------:R-:W-:-:S05]  /*1420*/  IADD3 R17, PT, PT, -R17, -0x43300000, RZ ;  /* 0xbcd0000011117810 */ /* 0x000fca0007ffe1ff */
[----:B------:R-:W-:-:S03]  /*1430*/  DFMA R6, R14, -R6, R12 ;  /* 0x800000060e06722b */ /* 0x000fc6000000000c */
[----:B------:R-:W-:-:S07]  /*1440*/  LOP3.LUT R9, R3, R9, RZ, 0x3c, !PT ;  /* 0x0000000903097212 */ /* 0x000fce00078e3cff */
[----:B------:R-:W-:-:S04]  /*1450*/  FSETP.NEU.AND P0, PT, |R7|, R17, PT ;  /* 0x000000110700720b */ /* 0x000fc80003f0d200 */
[----:B------:R-:W-:Y:S02]  /*1460*/  FSEL R14, R2, R14, !P0 ;  /* 0x0000000e020e7208 */ /* 0x000fe40004000000 */
[----:B------:R-:W-:Y:S01]  /*1470*/  FSEL R15, R9, R15, !P0 ;  /* 0x0000000f090f7208 */ /* 0x000fe20004000000 */
[----:B------:R-:W-:Y:S06]  /*1480*/  BRA `(.L_x_12) ;  /* 0x0000000000587947 */ /* 0x000fec0003800000 */
.L_x_11:
[----:B------:R-:W0:Y:S02]  /*1490*/  LDC.64 R6, c[0x0][0x3b8] ;  /* 0x0000ee00ff067b82 */ /* 0x000e240000000a00 */
[----:B0-----:R-:W-:-:S14]  /*14a0*/  DSETP.NAN.AND P0, PT, R6, R6, PT ;  /* 0x000000060600722a */ /* 0x001fdc0003f08000 */
[----:B------:R-:W-:Y:S05]  /*14b0*/  @P0 BRA `(.L_x_13) ;  /* 0x0000000000440947 */ /* 0x000fea0003800000 */
[----:B------:R-:W-:-:S14]  /*14c0*/  DSETP.NAN.AND P0, PT, R8, R8, PT ;  /* 0x000000080800722a */ /* 0x000fdc0003f08000 */
[----:B------:R-:W-:Y:S05]  /*14d0*/  @P0 BRA `(.L_x_14) ;  /* 0x0000000000300947 */ /* 0x000fea0003800000 */
[----:B------:R-:W-:Y:S01]  /*14e0*/  ISETP.NE.AND P0, PT, R19, R22, PT ;  /* 0x000000161300720c */ /* 0x000fe20003f05270 */
[----:B------:R-:W-:Y:S01]  /*14f0*/  IMAD.MOV.U32 R15, RZ, RZ, -0x80000 ;  /* 0xfff80000ff0f7424 */ /* 0x000fe200078e00ff */
[----:B------:R-:W-:-:S11]  /*1500*/  MOV R14, 0x0 ;  /* 0x00000000000e7802 */ /* 0x000fd60000000f00 */
[----:B------:R-:W-:Y:S05]  /*1510*/  @!P0 BRA `(.L_x_12) ;  /* 0x0000000000348947 */ /* 0x000fea0003800000 */
[----:B------:R-:W-:Y:S02]  /*1520*/  ISETP.NE.AND P0, PT, R19, 0x7ff00000, PT ;  /* 0x7ff000001300780c */ /* 0x000fe40003f05270 */
[----:B------:R-:W-:Y:S02]  /*1530*/  LOP3.LUT R15, R9, 0x80000000, R3, 0x48, !PT ;  /* 0x80000000090f7812 */ /* 0x000fe400078e4803 */
[----:B------:R-:W-:-:S13]  /*1540*/  ISETP.EQ.OR P0, PT, R22, RZ, !P0 ;  /* 0x000000ff1600720c */ /* 0x000fda0004702670 */
[----:B------:R-:W-:Y:S01]  /*1550*/  @P0 LOP3.LUT R2, R15, 0x7ff00000, RZ, 0xfc, !PT ;  /* 0x7ff000000f020812 */ /* 0x000fe200078efcff */
[----:B------:R-:W-:Y:S02]  /*1560*/  @!P0 IMAD.MOV.U32 R14, RZ, RZ, RZ ;  /* 0x000000ffff0e8224 */ /* 0x000fe400078e00ff */
[----:B------:R-:W-:Y:S02]  /*1570*/  @P0 IMAD.MOV.U32 R14, RZ, RZ, RZ ;  /* 0x000000ffff0e0224 */ /* 0x000fe400078e00ff */
[----:B------:R-:W-:Y:S01]  /*1580*/  @P0 IMAD.MOV.U32 R15, RZ, RZ, R2 ;  /* 0x000000ffff0f0224 */ /* 0x000fe200078e0002 */
[----:B------:R-:W-:Y:S06]  /*1590*/  BRA `(.L_x_12) ;  /* 0x0000000000147947 */ /* 0x000fec0003800000 */
.L_x_14:
[----:B------:R-:W-:Y:S01]  /*15a0*/  LOP3.LUT R15, R9, 0x80000, RZ, 0xfc, !PT ;  /* 0x00080000090f7812 */ /* 0x000fe200078efcff */
[----:B------:R-:W-:Y:S01]  /*15b0*/  IMAD.MOV.U32 R14, RZ, RZ, R8 ;  /* 0x000000ffff0e7224 */ /* 0x000fe200078e0008 */
[----:B------:R-:W-:Y:S06]  /*15c0*/  BRA `(.L_x_12) ;  /* 0x0000000000087947 */ /* 0x000fec0003800000 */
.L_x_13:
[----:B------:R-:W-:Y:S01]  /*15d0*/  LOP3.LUT R15, R3, 0x80000, RZ, 0xfc, !PT ;  /* 0x00080000030f7812 */ /* 0x000fe200078efcff */
[----:B------:R-:W-:-:S07]  /*15e0*/  IMAD.MOV.U32 R14, RZ, RZ, R2 ;  /* 0x000000ffff0e7224 */ /* 0x000fce00078e0002 */
.L_x_12:
[----:B------:R-:W-:Y:S01]  /*15f0*/  MOV R17, 0x0 ;  /* 0x0000000000117802 */ /* 0x000fe20000000f00 */
[----:B------:R-:W-:Y:S02]  /*1600*/  IMAD.MOV.U32 R2, RZ, RZ, R14 ;  /* 0x000000ffff027224 */ /* 0x000fe400078e000e */
[----:B------:R-:W-:Y:S01]  /*1610*/  IMAD.MOV.U32 R3, RZ, RZ, R15 ;  /* 0x000000ffff037224 */ /* 0x000fe200078e000f */
[----:B------:R-:W-:Y:S06]  /*1620*/  RET.REL.NODEC R16 `(simulate_prices_kernel) ;  /* 0xffffffe810747950 */ /* 0x000fec0003c3ffff */
        .weak           $__internal_1_$__cuda_sm20_dsqrt_rn_f64_mediumpath_v1
        .type           $__internal_1_$__cuda_sm20_dsqrt_rn_f64_mediumpath_v1,@function
        .size           $__internal_1_$__cuda_sm20_dsqrt_rn_f64_mediumpath_v1,(.L_x_43 - $__internal_1_$__cuda_sm20_dsqrt_rn_f64_mediumpath_v1)
$__internal_1_$__cuda_sm20_dsqrt_rn_f64_mediumpath_v1:
[----:B------:R-:W-:Y:S01]  /*1630*/  ISETP.GE.U32.AND P0, PT, R8, -0x3400000, PT ;  /* 0xfcc000000800780c */ /* 0x000fe20003f06070 */
[----:B------:R-:W-:Y:S02]  /*1640*/  IMAD.MOV.U32 R16, RZ, RZ, R10 ;  /* 0x000000ffff107224 */ /* 0x000fe400078e000a */
[----:B------:R-:W-:Y:S02]  /*1650*/  IMAD.MOV.U32 R10, RZ, RZ, R18 ;  /* 0x000000ffff0a7224 */ /* 0x000fe400078e0012 */
[----:B------:R-:W-:Y:S02]  /*1660*/  IMAD.MOV.U32 R11, RZ, RZ, R3 ;  /* 0x000000ffff0b7224 */ /* 0x000fe400078e0003 */
[----:B------:R-:W-:Y:S02]  /*1670*/  IMAD.MOV.U32 R8, RZ, RZ, R14 ;  /* 0x000000ffff087224 */ /* 0x000fe400078e000e */
[----:B------:R-:W-:-:S04]  /*1680*/  IMAD.MOV.U32 R9, RZ, RZ, R15 ;  /* 0x000000ffff097224 */ /* 0x000fc800078e000f */
[----:B------:R-:W-:Y:S05]  /*1690*/  @!P0 BRA `(.L_x_15) ;  /* 0x0000000000208947 */ /* 0x000fea0003800000 */
[----:B------:R-:W-:-:S10]  /*16a0*/  DFMA.RM R8, R8, R16, R12 ;  /* 0x000000100808722b */ /* 0x000fd4000000400c */
[----:B------:R-:W-:-:S05]  /*16b0*/  IADD3 R12, P0, PT, R8, 0x1, RZ ;  /* 0x00000001080c7810 */ /* 0x000fca0007f1e0ff */
[----:B------:R-:W-:-:S06]  /*16c0*/  IMAD.X R13, RZ, RZ, R9, P0 ;  /* 0x000000ffff0d7224 */ /* 0x000fcc00000e0609 */
[----:B------:R-:W-:-:S08]  /*16d0*/  DFMA.RP R10, -R8, R12, R10 ;  /* 0x0000000c080a722b */ /* 0x000fd0000000810a */
[----:B------:R-:W-:-:S06]  /*16e0*/  DSETP.GT.AND P0, PT, R10, RZ, PT ;  /* 0x000000ff0a00722a */ /* 0x000fcc0003f04000 */
[----:B------:R-:W-:Y:S02]  /*16f0*/  FSEL R8, R12, R8, P0 ;  /* 0x000000080c087208 */ /* 0x000fe40000000000 */
[----:B------:R-:W-:Y:S01]  /*1700*/  FSEL R9, R13, R9, P0 ;  /* 0x000000090d097208 */ /* 0x000fe20000000000 */
[----:B------:R-:W-:Y:S06]  /*1710*/  BRA `(.L_x_16) ;  /* 0x0000000000647947 */ /* 0x000fec0003800000 */
.L_x_15:
[----:B------:R-:W-:-:S14]  /*1720*/  DSETP.NE.AND P0, PT, R10, RZ, PT ;  /* 0x000000ff0a00722a */ /* 0x000fdc0003f05000 */
[----:B------:R-:W-:Y:S05]  /*1730*/  @!P0 BRA `(.L_x_17) ;  /* 0x0000000000588947 */ /* 0x000fea0003800000 */
[----:B------:R-:W-:-:S13]  /*1740*/  ISETP.GE.AND P0, PT, R11, RZ, PT ;  /* 0x000000ff0b00720c */ /* 0x000fda0003f06270 */
[----:B------:R-:W-:Y:S02]  /*1750*/  @!P0 IMAD.MOV.U32 R8, RZ, RZ, 0x0 ;  /* 0x00000000ff088424 */ /* 0x000fe400078e00ff */
[----:B------:R-:W-:Y:S01]  /*1760*/  @!P0 IMAD.MOV.U32 R9, RZ, RZ, -0x80000 ;  /* 0xfff80000ff098424 */ /* 0x000fe200078e00ff */
[----:B------:R-:W-:Y:S06]  /*1770*/  @!P0 BRA `(.L_x_16) ;  /* 0x00000000004c8947 */ /* 0x000fec0003800000 */
[----:B------:R-:W-:-:S13]  /*1780*/  ISETP.GT.AND P0, PT, R11, 0x7fefffff, PT ;  /* 0x7fefffff0b00780c */ /* 0x000fda0003f04270 */
[----:B------:R-:W-:Y:S05]  /*1790*/  @P0 BRA `(.L_x_17) ;  /* 0x0000000000400947 */ /* 0x000fea0003800000 */
[----:B------:R-:W-:Y:S01]  /*17a0*/  DMUL R8, R10, 8.11296384146066816958e+31 ;  /* 0x469000000a087828 */ /* 0x000fe20000000000 */
[----:B------:R-:W-:Y:S01]  /*17b0*/  IMAD.MOV.U32 R14, RZ, RZ, 0x0 ;  /* 0x00000000ff0e7424 */ /* 0x000fe200078e00ff */
[----:B------:R-:W-:Y:S01]  /*17c0*/  MOV R10, RZ ;  /* 0x000000ff000a7202 */ /* 0x000fe20000000f00 */
[----:B------:R-:W-:-:S03]  /*17d0*/  IMAD.MOV.U32 R15, RZ, RZ, 0x3fd80000 ;  /* 0x3fd80000ff0f7424 */ /* 0x000fc600078e00ff */
[----:B------:R-:W0:Y:S02]  /*17e0*/  MUFU.RSQ64H R11, R9 ;  /* 0x00000009000b7308 */ /* 0x000e240000001c00 */
[----:B0-----:R-:W-:-:S08]  /*17f0*/  DMUL R12, R10, R10 ;  /* 0x0000000a0a0c7228 */ /* 0x001fd00000000000 */
[----:B------:R-:W-:-:S08]  /*1800*/  DFMA R12, R8, -R12, 1 ;  /* 0x3ff00000080c742b */ /* 0x000fd0000000080c */
[----:B------:R-:W-:Y:S02]  /*1810*/  DFMA R14, R12, R14, 0.5 ;  /* 0x3fe000000c0e742b */ /* 0x000fe4000000000e */
[----:B------:R-:W-:-:S08]  /*1820*/  DMUL R12, R10, R12 ;  /* 0x0000000c0a0c7228 */ /* 0x000fd00000000000 */
[----:B------:R-:W-:-:S08]  /*1830*/  DFMA R12, R14, R12, R10 ;  /* 0x0000000c0e0c722b */ /* 0x000fd0000000000a */
[----:B------:R-:W-:Y:S02]  /*1840*/  DMUL R10, R8, R12 ;  /* 0x0000000c080a7228 */ /* 0x000fe40000000000 */
[----:B------:R-:W-:-:S06]  /*1850*/  VIADD R13, R13, 0xfff00000 ;  /* 0xfff000000d0d7836 */ /* 0x000fcc0000000000 */
[----:B------:R-:W-:-:S08]  /*1860*/  DFMA R14, R10, -R10, R8 ;  /* 0x8000000a0a0e722b */ /* 0x000fd00000000008 */
[----:B------:R-:W-:-:S10]  /*1870*/  DFMA R8, R12, R14, R10 ;  /* 0x0000000e0c08722b */ /* 0x000fd4000000000a */
[----:B------:R-:W-:Y:S01]  /*1880*/  VIADD R9, R9, 0xfcb00000 ;  /* 0xfcb0000009097836 */ /* 0x000fe20000000000 */
[----:B------:R-:W-:Y:S06]  /*1890*/  BRA `(.L_x_16) ;  /* 0x0000000000047947 */ /* 0x000fec0003800000 */
.L_x_17:
[----:B------:R-:W-:-:S11]  /*18a0*/  DADD R8, R10, R10 ;  /* 0x000000000a087229 */ /* 0x000fd6000000000a */
.L_x_16:
[----:B------:R-:W-:Y:S02]  /*18b0*/  IMAD.MOV.U32 R3, RZ, RZ, 0x0 ;  /* 0x00000000ff037424 */ /* 0x000fe400078e00ff */
[----:B------:R-:W-:Y:S02]  /*18c0*/  IMAD.MOV.U32 R18, RZ, RZ, R8 ;  /* 0x000000ffff127224 */ /* 0x000fe400078e0008 */
[----:B------:R-:W-:Y:S01]  /*18d0*/  IMAD.MOV.U32 R19, RZ, RZ, R9 ;  /* 0x000000ffff137224 */ /* 0x000fe200078e0009 */
[----:B------:R-:W-:Y:S06]  /*18e0*/  RET.REL.NODEC R2 `(simulate_prices_kernel) ;  /* 0xffffffe402c47950 */ /* 0x000fec0003c3ffff */
.L_x_18:
[----:B------:R-:W-:-:S00]  /*18f0*/  BRA `(.L_x_18) ;  /* 0xfffffffc00fc7947 */ /* 0x000fc0000383ffff */
[----:B------:R-:W-:-:S00]  /*1900*/  NOP ;  /* 0x0000000000007918 */ /* 0x000fc00000000000 */
[----:B------:R-:W-:-:S00]  /*1910*/  NOP ;  /* 0x0000000000007918 */ /* 0x000fc00000000000 */
[----:B------:R-:W-:-:S00]  /*1920*/  NOP ;  /* 0x0000000000007918 */ /* 0x000fc00000000000 */
[----:B------:R-:W-:-:S00]  /*1930*/  NOP ;  /* 0x0000000000007918 */ /* 0x000fc00000000000 */
[----:B------:R-:W-:-:S00]  /*1940*/  NOP ;  /* 0x0000000000007918 */ /* 0x000fc00000000000 */
[----:B------:R-:W-:-:S00]  /*1950*/  NOP ;  /* 0x0000000000007918 */ /* 0x000fc00000000000 */
[----:B------:R-:W-:-:S00]  /*1960*/  NOP ;  /* 0x0000000000007918 */ /* 0x000fc00000000000 */
[----:B------:R-:W-:-:S00]  /*1970*/  NOP ;  /* 0x0000000000007918 */ /* 0x000fc00000000000 */
.L_x_43:


//--------------------- .text.generate_random_matrix_kernel --------------------------
	.section	.text.generate_random_matrix_kernel,"ax",@progbits
	.align	128
        .global         generate_random_matrix_kernel
        .type           generate_random_matrix_kernel,@function
        .size           generate_random_matrix_kernel,(.L_x_44 - generate_random_matrix_kernel)
        .other          generate_random_matrix_kernel,@"STO_CUDA_ENTRY STV_DEFAULT"
generate_random_matrix_kernel:
.text.generate_random_matrix_kernel:
[----:B------:R-:W0:Y:S01]  /*0000*/  LDC R1, c[0x0][0x37c] ;  /* 0x0000df00ff017b82 */ /* 0x000e220000000800 */
[----:B------:R-:W1:Y:S07]  /*0010*/  S2R R0, SR_TID.X ;  /* 0x0000000000007919 */ /* 0x000e6e0000002100 */
[----:B------:R-:W1:Y:S01]  /*0020*/  S2UR UR4, SR_CTAID.X ;  /* 0x00000000000479c3 */ /* 0x000e620000002500 */
[----:B------:R-:W2:Y:S01]  /*0030*/  LDCU UR5, c[0x0][0x388] ;  /* 0x00007100ff0577ac */ /* 0x000ea20008000800 */
[----:B0-----:R-:W-:-:S06]  /*0040*/  VIADD R1, R1, 0xffffffd0 ;  /* 0xffffffd001017836 */ /* 0x001fcc0000000000 */
[----:B------:R-:W1:Y:S02]  /*0050*/  LDC R15, c[0x0][0x360] ;  /* 0x0000d800ff0f7b82 */ /* 0x000e640000000800 */
[----:B-1----:R-:W-:-:S05]  /*0060*/  IMAD R15, R15, UR4, R0 ;  /* 0x000000040f0f7c24 */ /* 0x002fca000f8e0200 */
[----:B--2---:R-:W-:-:S13]  /*0070*/  ISETP.GE.AND P0, PT, R15, UR5, PT ;  /* 0x000000050f007c0c */ /* 0x004fda000bf06270 */
[----:B------:R-:W-:Y:S05]  /*0080*/  @P0 EXIT ;  /* 0x000000000000094d */ /* 0x000fea0003800000 */
[----:B------:R-:W0:Y:S01]  /*0090*/  LDC.64 R2, c[0x0][0x390] ;  /* 0x0000e400ff027b82 */ /* 0x000e220000000a00 */
[----:B------:R-:W-:Y:S01]  /*00a0*/  ISETP.NE.AND P0, PT, R15, RZ, PT ;  /* 0x000000ff0f00720c */ /* 0x000fe20003f05270 */
[----:B------:R-:W1:Y:S01]  /*00b0*/  LDCU.64 UR6, c[0x0][0x358] ;  /* 0x00006b00ff0677ac */ /* 0x000e620008000a00 */
[----:B------:R-:W-:Y:S01]  /*00c0*/  BSSY.RECONVERGENT B0, `(.L_x_19) ;  /* 0x0000261000007945 */ /* 0x000fe20003800200 */
[----:B0-----:R-:W-:Y:S02]  /*00d0*/  LOP3.LUT R0, R2, 0xaad26b49, RZ, 0x3c, !PT ;  /* 0xaad26b4902007812 */ /* 0x001fe400078e3cff */
[----:B------:R-:W-:-:S03]  /*00e0*/  LOP3.LUT R2, R3, 0xf7dcefdd, RZ, 0x3c, !PT ;  /* 0xf7dcefdd03027812 */ /* 0x000fc600078e3cff */
[----:B------:R-:W-:Y:S02]  /*00f0*/  IMAD R0, R0, 0x4182bed5, RZ ;  /* 0x4182bed500007824 */ /* 0x000fe400078e02ff */
[----:B------:R-:W-:Y:S02]  /*0100*/  IMAD R3, R2, -0x658354e5, RZ ;  /* 0x9a7cab1b02037824 */ /* 0x000fe400078e02ff */
[C---:B------:R-:W-:Y:S01]  /*0110*/  VIADD R5, R0.reuse, 0x75bcd15 ;  /* 0x075bcd1500057836 */ /* 0x040fe20000000000 */
[C---:B------:R-:W-:Y:S01]  /*0120*/  LOP3.LUT R10, R0.reuse, 0x159a55e5, RZ, 0x3c, !PT ;  /* 0x159a55e5000a7812 */ /* 0x040fe200078e3cff */
[C---:B------:R-:W-:Y:S01]  /*0130*/  VIADD R11, R3.reuse, 0x1f123bb5 ;  /* 0x1f123bb5030b7836 */ /* 0x040fe20000000000 */
[C---:B------:R-:W-:Y:S02]  /*0140*/  IADD3 R4, PT, PT, R0.reuse, 0x64f0c9, R3 ;  /* 0x0064f0c900047810 */ /* 0x040fe40007ffe003 */
[----:B------:R-:W-:Y:S01]  /*0150*/  LOP3.LUT R2, R3, 0x5491333, RZ, 0x3c, !PT ;  /* 0x0549133303027812 */ /* 0x000fe200078e3cff */
[----:B------:R-:W-:Y:S01]  /*0160*/  VIADD R3, R0, 0x583f19 ;  /* 0x00583f1900037836 */ /* 0x000fe20000000000 */
[----:B------:R0:W-:Y:S04]  /*0170*/  STL.64 [R1+0x8], R10 ;  /* 0x0000080a01007387 */ /* 0x0001e80000100a00 */
[----:B------:R0:W-:Y:S04]  /*0180*/  STL.64 [R1], R4 ;  /* 0x0000000401007387 */ /* 0x0001e80000100a00 */
[----:B------:R0:W-:Y:S01]  /*0190*/  STL.64 [R1+0x10], R2 ;  /* 0x0000100201007387 */ /* 0x0001e20000100a00 */
[----:B-1----:R-:W-:Y:S05]  /*01a0*/  @!P0 BRA `(.L_x_20) ;  /* 0x0000002400488947 */ /* 0x002fea0003800000 */
[--C-:B------:R-:W-:Y:S01]  /*01b0*/  SHF.R.S32.HI R14, RZ, 0x1f, R15.reuse ;  /* 0x0000001fff0e7819 */ /* 0x100fe2000001140f */
[----:B------:R-:W-:Y:S02]  /*01c0*/  IMAD.MOV.U32 R13, RZ, RZ, R15 ;  /* 0x000000ffff0d7224 */ /* 0x000fe400078e000f */
[----:B------:R-:W-:-:S07]  /*01d0*/  IMAD.MOV.U32 R12, RZ, RZ, RZ ;  /* 0x000000ffff0c7224 */ /* 0x000fce00078e00ff */
.L_x_29:
[----:B------:R-:W-:Y:S01]  /*01e0*/  LOP3.LUT R0, R13, 0x3, RZ, 0xc0, !PT ;  /* 0x000000030d007812 */ /* 0x000fe200078ec0ff */
[----:B------:R-:W-:Y:S03]  /*01f0*/  BSSY.RECONVERGENT B1, `(.L_x_21) ;  /* 0x0000247000017945 */ /* 0x000fe60003800200 */
[----:B------:R-:W-:-:S04]  /*0200*/  ISETP.NE.U32.AND P0, PT, R0, RZ, PT ;  /* 0x000000ff0000720c */ /* 0x000fc80003f05070 */
[----:B------:R-:W-:-:S13]  /*0210*/  ISETP.NE.AND.EX P0, PT, RZ, RZ, PT, P0 ;  /* 0x000000ffff00720c */ /* 0x000fda0003f05300 */
[----:B-1----:R-:W-:Y:S05]  /*0220*/  @!P0 BRA `(.L_x_22) ;  /* 0x00000024000c8947 */ /* 0x002fea0003800000 */
[----:B------:R-:W1:Y:S01]  /*0230*/  LDC.64 R6, c[0x4][RZ] ;  /* 0x01000000ff067b82 */ /* 0x000e620000000a00 */
[----:B------:R-:W-:Y:S01]  /*0240*/  IMAD.MOV.U32 R0, RZ, RZ, RZ ;  /* 0x000000ffff007224 */ /* 0x000fe200078e00ff */
[----:B0-----:R-:W-:Y:S02]  /*0250*/  CS2R R2, SRZ ;  /* 0x0000000000027805 */ /* 0x001fe4000001ff00 */
[----:B------:R-:W-:Y:S01]  /*0260*/  CS2R R10, SRZ ;  /* 0x00000000000a7805 */ /* 0x000fe2000001ff00 */
[----:B------:R-:W-:Y:S02]  /*0270*/  IMAD.MOV.U32 R5, RZ, RZ, RZ ;  /* 0x000000ffff057224 */ /* 0x000fe400078e00ff */
[----:B-1----:R-:W-:-:S07]  /*0280*/  IMAD.WIDE.U32 R6, R12, 0xc80, R6 ;  /* 0x00000c800c067825 */ /* 0x002fce00078e0006 */
.L_x_24:
[----:B------:R-:W-:-:S06]  /*0290*/  IMAD R16, R0, 0x4, R1 ;  /* 0x0000000400107824 */ /* 0x000fcc00078e0201 */
[----:B------:R-:W5:Y:S01]  /*02a0*/  LDL R16, [R16+0x4] ;  /* 0x0000040010107983 */ /* 0x000f620000100800 */
[----:B------:R-:W-:-:S05]  /*02b0*/  UMOV UR4, URZ ;  /* 0x000000ff00047c82 */ /* 0x000fca0008000000 */
.L_x_23:
[----:B-----5:R-:W-:Y:S01]  /*02c0*/  SHF.R.U32.HI R21, RZ, UR4, R16 ;  /* 0x00000004ff157c19 */ /* 0x020fe20008011610 */
[----:B------:R-:W-:-:S03]  /*02d0*/  IMAD.SHL.U32 R8, R0, 0x20, RZ ;  /* 0x0000002000087824 */ /* 0x000fc600078e00ff */
[----:B------:R-:W-:Y:S01]  /*02e0*/  LOP3.LUT R9, R21, 0x1, RZ, 0xc0, !PT ;  /* 0x0000000115097812 */ /* 0x000fe200078ec0ff */
[----:B------:R-:W-:-:S03]  /*02f0*/  VIADD R8, R8, UR4 ;  /* 0x0000000408087c36 */ /* 0x000fc60008000000 */
[----:B------:R-:W-:Y:S01]  /*0300*/  ISETP.NE.U32.AND P0, PT, R9, 0x1, PT ;  /* 0x000000010900780c */ /* 0x000fe20003f05070 */
[----:B------:R-:W-:-:S03]  /*0310*/  IMAD R9, R8, 0x5, RZ ;  /* 0x0000000508097824 */ /* 0x000fc600078e02ff */
[----:B------:R-:W-:Y:S01]  /*0320*/  R2P PR, R21, 0x7e ;  /* 0x0000007e15007804 */ /* 0x000fe20000000000 */
[----:B------:R-:W-:-:S08]  /*0330*/  IMAD.WIDE.U32 R8, R9, 0x4, R6 ;  /* 0x0000000409087825 */ /* 0x000fd000078e0006 */
[----:B------:R-:W2:Y:S04]  /*0340*/  @!P0 LDG.E R20, desc[UR6][R8.64+0x10] ;  /* 0x0000100608148981 */ /* 0x000ea8000c1e1900 */
[----:B------:R-:W3:Y:S04]  /*0350*/  @P1 LDG.E R22, desc[UR6][R8.64+0x24] ;  /* 0x0000240608161981 */ /* 0x000ee8000c1e1900 */
[----:B------:R-:W4:Y:S04]  /*0360*/  @P2 LDG.E R24, desc[UR6][R8.64+0x38] ;  /* 0x0000380608182981 */ /* 0x000f28000c1e1900 */
[----:B------:R-:W4:Y:S04]  /*0370*/  @P3 LDG.E R26, desc[UR6][R8.64+0x4c] ;  /* 0x00004c06081a3981 */ /* 0x000f28000c1e1900 */
[----:B------:R-:W4:Y:S04]  /*0380*/  @P4 LDG.E R28, desc[UR6][R8.64+0x60] ;  /* 0x00006006081c4981 */ /* 0x000f28000c1e1900 */
[----:B------:R-:W4:Y:S04]  /*0390*/  @!P0 LDG.E R18, desc[UR6][R8.64] ;  /* 0x0000000608128981 */ /* 0x000f28000c1e1900 */
[----:B------:R-:W4:Y:S04]  /*03a0*/  @!P0 LDG.E R17, desc[UR6][R8.64+0x4] ;  /* 0x0000040608118981 */ /* 0x000f28000c1e1900 */
[----:B------:R-:W4:Y:S04]  /*03b0*/  @P5 LDG.E R19, desc[UR6][R8.64+0x74] ;  /* 0x0000740608135981 */ /* 0x000f28000c1e1900 */
[----:B------:R-:W4:Y:S04]  /*03c0*/  @P1 LDG.E R23, desc[UR6][R8.64+0x20] ;  /* 0x0000200608171981 */ /* 0x000f28000c1e1900 */
[----:B------:R-:W4:Y:S01]  /*03d0*/  @P3 LDG.E R25, desc[UR6][R8.64+0x48] ;  /* 0x0000480608193981 */ /* 0x000f22000c1e1900 */
[----:B--2---:R-:W-:-:S03]  /*03e0*/  @!P0 LOP3.LUT R3, R3, R20, RZ, 0x3c, !PT ;  /* 0x0000001403038212 */ /* 0x004fc600078e3cff */
[----:B------:R-:W2:Y:S01]  /*03f0*/  @P1 LDG.E R20, desc[UR6][R8.64+0x14] ;  /* 0x0000140608141981 */ /* 0x000ea2000c1e1900 */
[----:B---3--:R-:W-:-:S03]  /*0400*/  @P1 LOP3.LUT R3, R3, R22, RZ, 0x3c, !PT ;  /* 0x0000001603031212 */ /* 0x008fc600078e3cff */
[----:B------:R-:W3:Y:S01]  /*0410*/  @P1 LDG.E R22, desc[UR6][R8.64+0x1c] ;  /* 0x00001c0608161981 */ /* 0x000ee2000c1e1900 */
[----:B----4-:R-:W-:-:S03]  /*0420*/  @P2 LOP3.LUT R3, R3, R24, RZ, 0x3c, !PT ;  /* 0x0000001803032212 */ /* 0x010fc600078e3cff */
[----:B------:R-:W4:Y:S01]  /*0430*/  @P2 LDG.E R24, desc[UR6][R8.64+0x28] ;  /* 0x0000280608182981 */ /* 0x000f22000c1e1900 */
[----:B------:R-:W-:-:S03]  /*0440*/  @P3 LOP3.LUT R3, R3, R26, RZ, 0x3c, !PT ;  /* 0x0000001a03033212 */ /* 0x000fc600078e3cff */
[----:B------:R-:W3:Y:S01]  /*0450*/  @P6 LDG.E R26, desc[UR6][R8.64+0x88] ;  /* 0x00008806081a6981 */ /* 0x000ee2000c1e1900 */
[----:B------:R-:W-:Y:S02]  /*0460*/  @P4 LOP3.LUT R3, R3, R28, RZ, 0x3c, !PT ;  /* 0x0000001c03034212 */ /* 0x000fe400078e3cff */
[----:B------:R-:W-:Y:S02]  /*0470*/  @!P0 LOP3.LUT R5, R5, R18, RZ, 0x3c, !PT ;  /* 0x0000001205058212 */ /* 0x000fe400078e3cff */
[----:B------:R-:W3:Y:S01]  /*0480*/  @!P0 LDG.E R18, desc[UR6][R8.64+0x8] ;  /* 0x0000080608128981 */ /* 0x000ee2000c1e1900 */
[----:B------:R-:W-:-:S03]  /*0490*/  @!P0 LOP3.LUT R10, R10, R17, RZ, 0x3c, !PT ;  /* 0x000000110a0a8212 */ /* 0x000fc600078e3cff */
[----:B------:R-:W3:Y:S01]  /*04a0*/  @!P0 LDG.E R17, desc[UR6][R8.64+0xc] ;  /* 0x00000c0608118981 */ /* 0x000ee2000c1e1900 */
[----:B------:R-:W-:-:S03]  /*04b0*/  @P5 LOP3.LUT R3, R3, R19, RZ, 0x3c, !PT ;  /* 0x0000001303035212 */ /* 0x000fc600078e3cff */
[----:B------:R-:W3:Y:S01]  /*04c0*/  @P1 LDG.E R19, desc[UR6][R8.64+0x18] ;  /* 0x0000180608131981 */ /* 0x000ee2000c1e1900 */
[----:B--2---:R-:W-:-:S03]  /*04d0*/  @P1 LOP3.LUT R5, R5, R20, RZ, 0x3c, !PT ;  /* 0x0000001405051212 */ /* 0x004fc600078e3cff */
[----:B------:R-:W2:Y:S01]  /*04e0*/  @P3 LDG.E R20, desc[UR6][R8.64+0x3c] ;  /* 0x00003c0608143981 */ /* 0x000ea2000c1e1900 */
[----:B----4-:R-:W-:-:S03]  /*04f0*/  @P2 LOP3.LUT R5, R5, R24, RZ, 0x3c, !PT ;  /* 0x0000001805052212 */ /* 0x010fc600078e3cff */
[----:B------:R-:W4:Y:S01]  /*0500*/  @P4 LDG.E R24, desc[UR6][R8.64+0x50] ;  /* 0x0000500608184981 */ /* 0x000f22000c1e1900 */
[----:B---3--:R-:W-:-:S03]  /*0510*/  @!P0 LOP3.LUT R11, R11, R18, RZ, 0x3c, !PT ;  /* 0x000000120b0b8212 */ /* 0x008fc600078e3cff */
[----:B------:R-:W3:Y:S01]  /*0520*/  @P2 LDG.E R18, desc[UR6][R8.64+0x30] ;  /* 0x0000300608122981 */ /* 0x000ee2000c1e1900 */
[----:B------:R-:W-:-:S03]  /*0530*/  @!P0 LOP3.LUT R2, R2, R17, RZ, 0x3c, !PT ;  /* 0x0000001102028212 */ /* 0x000fc600078e3cff */
[----:B------:R-:W3:Y:S01]  /*0540*/  @P2 LDG.E R17, desc[UR6][R8.64+0x2c] ;  /* 0x00002c0608112981 */ /* 0x000ee2000c1e1900 */
[----:B------:R-:W-:-:S03]  /*0550*/  @P1 LOP3.LUT R10, R10, R19, RZ, 0x3c, !PT ;  /* 0x000000130a0a1212 */ /* 0x000fc600078e3cff */
[----:B------:R-:W3:Y:S01]  /*0560*/  @P2 LDG.E R19, desc[UR6][R8.64+0x34] ;  /* 0x0000340608132981 */ /* 0x000ee2000c1e1900 */
[----:B------:R-:W-:Y:S02]  /*0570*/  @P1 LOP3.LUT R11, R11, R22, RZ, 0x3c, !PT ;  /* 0x000000160b0b1212 */ /* 0x000fe400078e3cff */
[----:B------:R-:W-:Y:S01]  /*0580*/  @P1 LOP3.LUT R2, R2, R23, RZ, 0x3c, !PT ;  /* 0x0000001702021212 */ /* 0x000fe200078e3cff */
[----:B------:R-:W3:Y:S04]  /*0590*/  @P3 LDG.E R22, desc[UR6][R8.64+0x44] ;  /* 0x0000440608163981 */ /* 0x000ee8000c1e1900 */
[----:B------:R-:W3:Y:S01]  /*05a0*/  @P3 LDG.E R23, desc[UR6][R8.64+0x40] ;  /* 0x0000400608173981 */ /* 0x000ee2000c1e1900 */
[----:B--2---:R-:W-:-:S03]  /*05b0*/  @P3 LOP3.LUT R5, R5, R20, RZ, 0x3c, !PT ;  /* 0x0000001405053212 */ /* 0x004fc600078e3cff */
[----:B------:R-:W2:Y:S01]  /*05c0*/  @P5 LDG.E R20, desc[UR6][R8.64+0x64] ;  /* 0x0000640608145981 */ /* 0x000ea2000c1e1900 */
[----:B----4-:R-:W-:-:S03]  /*05d0*/  @P4 LOP3.LUT R5, R5, R24, RZ, 0x3c, !PT ;  /* 0x0000001805054212 */ /* 0x010fc600078e3cff */
[----:B------:R-:W4:Y:S01]  /*05e0*/  @P6 LDG.E R24, desc[UR6][R8.64+0x78] ;  /* 0x0000780608186981 */ /* 0x000f22000c1e1900 */
[----:B---3--:R-:W-:-:S03]  /*05f0*/  @P2 LOP3.LUT R11, R11, R18, RZ, 0x3c, !PT ;  /* 0x000000120b0b2212 */ /* 0x008fc600078e3cff */
[----:B------:R-:W3:Y:S01]  /*0600*/  @P4 LDG.E R18, desc[UR6][R8.64+0x58] ;  /* 0x0000580608124981 */ /* 0x000ee2000c1e1900 */
[----:B------:R-:W-:-:S03]  /*0610*/  @P2 LOP3.LUT R10, R10, R17, RZ, 0x3c, !PT ;  /* 0x000000110a0a2212 */ /* 0x000fc600078e3cff */
[----:B------:R-:W3:Y:S01]  /*0620*/  @P4 LDG.E R17, desc[UR6][R8.64+0x54] ;  /* 0x0000540608114981 */ /* 0x000ee2000c1e1900 */
[----:B------:R-:W-:-:S03]  /*0630*/  @P2 LOP3.LUT R2, R2, R19, RZ, 0x3c, !PT ;  /* 0x0000001302022212 */ /* 0x000fc600078e3cff */
[----:B------:R-:W3:Y:S01]  /*0640*/  @P4 LDG.E R19, desc[UR6][R8.64+0x5c] ;  /* 0x00005c0608134981 */ /* 0x000ee2000c1e1900 */
[----:B------:R-:W-:Y:S02]  /*0650*/  @P3 LOP3.LUT R11, R11, R22, RZ, 0x3c, !PT ;  /* 0x000000160b0b3212 */ /* 0x000fe400078e3cff */
[----:B------:R-:W-:Y:S01]  /*0660*/  @P3 LOP3.LUT R2, R2, R25, RZ, 0x3c, !PT ;  /* 0x0000001902023212 */ /* 0x000fe200078e3cff */
[----:B------:R-:W3:Y:S01]  /*0670*/  @P5 LDG.E R22, desc[UR6][R8.64+0x6c] ;  /* 0x00006c0608165981 */ /* 0x000ee2000c1e1900 */
[----:B------:R-:W-:-:S03]  /*0680*/  @P3 LOP3.LUT R10, R10, R23, RZ, 0x3c, !PT ;  /* 0x000000170a0a3212 */ /* 0x000fc600078e3cff */
[----:B------:R-:W3:Y:S04]  /*0690*/  @P5 LDG.E R23, desc[UR6][R8.64+0x68] ;  /* 0x0000680608175981 */ /* 0x000ee8000c1e1900 */
[----:B------:R-:W3:Y:S01]  /*06a0*/  @P5 LDG.E R25, desc[UR6][R8.64+0x70] ;  /* 0x0000700608195981 */ /* 0x000ee2000c1e1900 */
[----:B------:R-:W-:Y:S02]  /*06b0*/  LOP3.LUT P0, RZ, R21, 0x80, RZ, 0xc0, !PT ;  /* 0x0000008015ff7812 */ /* 0x000fe4000780c0ff */
[----:B--2---:R-:W-:-:S11]  /*06c0*/  @P5 LOP3.LUT R5, R5, R20, RZ, 0x3c, !PT ;  /* 0x0000001405055212 */ /* 0x004fd600078e3cff */
        /* <DEDUP_REMOVED lines=15> */
[----:B------:R-:W-:Y:S02]  /*07c0*/  @P6 LOP3.LUT R3, R3, R26, RZ, 0x3c, !PT ;  /* 0x0000001a03036212 */ /* 0x000fe400078e3cff */
[----:B--2---:R-:W-:Y:S02]  /*07d0*/  @P0 LOP3.LUT R5, R5, R20, RZ, 0x3c, !PT ;  /* 0x0000001405050212 */ /* 0x004fe400078e3cff */
[----:B----4-:R-:W-:Y:S02]  /*07e0*/  @P0 LOP3.LUT R3, R3, R24, RZ, 0x3c, !PT ;  /* 0x0000001803030212 */ /* 0x010fe400078e3cff */
[----:B---3--:R-:W-:Y:S02]  /*07f0*/  @P6 LOP3.LUT R11, R11, R18, RZ, 0x3c, !PT ;  /* 0x000000120b0b6212 */ /* 0x008fe400078e3cff */
[----:B------:R-:W-:Y:S02]  /*0800*/  @P6 LOP3.LUT R10, R10, R17, RZ, 0x3c, !PT ;  /* 0x000000110a0a6212 */ /* 0x000fe400078e3cff */
[----:B------:R-:W-:-:S02]  /*0810*/  @P6 LOP3.LUT R2, R2, R19, RZ, 0x3c, !PT ;  /* 0x0000001302026212 */ /* 0x000fc400078e3cff */
[----:B------:R-:W-:Y:S02]  /*0820*/  @P0 LOP3.LUT R11, R11, R22, RZ, 0x3c, !PT ;  /* 0x000000160b0b0212 */ /* 0x000fe400078e3cff */
[----:B------:R-:W-:Y:S02]  /*0830*/  @P0 LOP3.LUT R10, R10, R23, RZ, 0x3c, !PT ;  /* 0x000000170a0a0212 */ /* 0x000fe400078e3cff */
[----:B------:R-:W-:Y:S02]  /*0840*/  @P0 LOP3.LUT R2, R2, R25, RZ, 0x3c, !PT ;  /* 0x0000001902020212 */ /* 0x000fe400078e3cff */
[----:B------:R-:W-:-:S13]  /*0850*/  R2P PR, R21.B1, 0x7f ;  /* 0x0000007f15007804 */ /* 0x000fda0000001000 */
[----:B------:R-:W2:Y:S04]  /*0860*/  @P0 LDG.E R18, desc[UR6][R8.64+0xa0] ;  /* 0x0000a00608120981 */ /* 0x000ea8000c1e1900 */
[----:B------:R-:W3:Y:S04]  /*0870*/  @P0 LDG.E R17, desc[UR6][R8.64+0xa4] ;  /* 0x0000a40608110981 */ /* 0x000ee8000c1e1900 */
[----:B------:R-:W4:Y:S04]  /*0880*/  @P0 LDG.E R20, desc[UR6][R8.64+0xa8] ;  /* 0x0000a80608140981 */ /* 0x000f28000c1e1900 */
[----:B------:R-:W4:Y:S04]  /*0890*/  @P0 LDG.E R19, desc[UR6][R8.64+0xac] ;  /* 0x0000ac0608130981 */ /* 0x000f28000c1e1900 */
[----:B------:R-:W4:Y:S04]  /*08a0*/  @P0 LDG.E R22, desc[UR6][R8.64+0xb0] ;  /* 0x0000b00608160981 */ /* 0x000f28000c1e1900 */
[----:B------:R-:W4:Y:S04]  /*08b0*/  @P1 LDG.E R24, desc[UR6][R8.64+0xb4] ;  /* 0x0000b40608181981 */ /* 0x000f28000c1e1900 */
[----:B------:R-:W4:Y:S04]  /*08c0*/  @P1 LDG.E R26, desc[UR6][R8.64+0xbc] ;  /* 0x0000bc06081a1981 */ /* 0x000f28000c1e1900 */
[----:B------:R-:W4:Y:S04]  /*08d0*/  @P1 LDG.E R23, desc[UR6][R8.64+0xb8] ;  /* 0x0000b80608171981 */ /* 0x000f28000c1e1900 */
[----:B------:R-:W4:Y:S04]  /*08e0*/  @P1 LDG.E R28, desc[UR6][R8.64+0xc4] ;  /* 0x0000c406081c1981 */ /* 0x000f28000c1e1900 */
[----:B------:R-:W4:Y:S01]  /*08f0*/  @P1 LDG.E R25, desc[UR6][R8.64+0xc0] ;  /* 0x0000c00608191981 */ /* 0x000f22000c1e1900 */
[----:B--2---:R-:W-:-:S03]  /*0900*/  @P0 LOP3.LUT R5, R5, R18, RZ, 0x3c, !PT ;  /* 0x0000001205050212 */ /* 0x004fc600078e3cff */
[----:B------:R-:W2:Y:S01]  /*0910*/  @P2 LDG.E R18, desc[UR6][R8.64+0xc8] ;  /* 0x0000c80608122981 */ /* 0x000ea2000c1e1900 */
[----:B---3--:R-:W-:-:S03]  /*0920*/  @P0 LOP3.LUT R10, R10, R17, RZ, 0x3c, !PT ;  /* 0x000000110a0a0212 */ /* 0x008fc600078e3cff */
[----:B------:R-:W3:Y:S01]  /*0930*/  @P2 LDG.E R17, desc[UR6][R8.64+0xcc] ;  /* 0x0000cc0608112981 */ /* 0x000ee2000c1e1900 */
[----:B----4-:R-:W-:-:S03]  /*0940*/  @P0 LOP3.LUT R11, R11, R20, RZ, 0x3c, !PT ;  /* 0x000000140b0b0212 */ /* 0x010fc600078e3cff */
[----:B------:R-:W4:Y:S01]  /*0950*/  @P3 LDG.E R20, desc[UR6][R8.64+0xec] ;  /* 0x0000ec0608143981 */ /* 0x000f22000c1e1900 */
[----:B------:R-:W-:-:S03]  /*0960*/  @P0 LOP3.LUT R2, R2, R19, RZ, 0x3c, !PT ;  /* 0x0000001302020212 */ /* 0x000fc600078e3cff */
[----:B------:R-:W4:Y:S01]  /*0970*/  @P2 LDG.E R19, desc[UR6][R8.64+0xd4] ;  /* 0x0000d40608132981 */ /* 0x000f22000c1e1900 */
[----:B------:R-:W-:Y:S02]  /*0980*/  @P0 LOP3.LUT R3, R3, R22, RZ, 0x3c, !PT ;  /* 0x0000001603030212 */ /* 0x000fe400078e3cff */
[----:B------:R-:W-:Y:S01]  /*0990*/  LOP3.LUT P0, RZ, R21, 0x8000, RZ, 0xc0, !PT ;  /* 0x0000800015ff7812 */ /* 0x000fe2000780c0ff */
[----:B------:R-:W4:Y:S01]  /*09a0*/  @P2 LDG.E R22, desc[UR6][R8.64+0xd0] ;  /* 0x0000d00608162981 */ /* 0x000f22000c1e1900 */
[----:B------:R-:W-:-:S03]  /*09b0*/  @P1 LOP3.LUT R5, R5, R24, RZ, 0x3c, !PT ;  /* 0x0000001805051212 */ /* 0x000fc600078e3cff */
[----:B------:R-:W4:Y:S01]  /*09c0*/  @P3 LDG.E R21, desc[UR6][R8.64+0xe0] ;  /* 0x0000e00608153981 */ /* 0x000f22000c1e1900 */
[----:B------:R-:W-:-:S03]  /*09d0*/  @P1 LOP3.LUT R11, R11, R26, RZ, 0x3c, !PT ;  /* 0x0000001a0b0b1212 */ /* 0x000fc600078e3cff */
[----:B------:R-:W4:Y:S01]  /*09e0*/  @P2 LDG.E R24, desc[UR6][R8.64+0xd8] ;  /* 0x0000d80608182981 */ /* 0x000f22000c1e1900 */
[----:B------:R-:W-:-:S03]  /*09f0*/  @P1 LOP3.LUT R10, R10, R23, RZ, 0x3c, !PT ;  /* 0x000000170a0a1212 */ /* 0x000fc600078e3cff */
[----:B------:R-:W4:Y:S01]  /*0a00*/  @P3 LDG.E R26, desc[UR6][R8.64+0xdc] ;  /* 0x0000dc06081a3981 */ /* 0x000f22000c1e1900 */
[----:B------:R-:W-:-:S03]  /*0a10*/  @P1 LOP3.LUT R3, R3, R28, RZ, 0x3c, !PT ;  /* 0x0000001c03031212 */ /* 0x000fc600078e3cff */
[----:B------:R-:W4:Y:S04]  /*0a20*/  @P3 LDG.E R28, desc[UR6][R8.64+0xe4] ;  /* 0x0000e406081c3981 */ /* 0x000f28000c1e1900 */
[----:B------:R-:W4:Y:S01]  /*0a30*/  @P3 LDG.E R23, desc[UR6][R8.64+0xe8] ;  /* 0x0000e80608173981 */ /* 0x000f22000c1e1900 */
[----:B--2---:R-:W-:-:S03]  /*0a40*/  @P2 LOP3.LUT R5, R5, R18, RZ, 0x3c, !PT ;  /* 0x0000001205052212 */ /* 0x004fc600078e3cff */
[----:B------:R-:W2:Y:S01]  /*0a50*/  @P4 LDG.E R18, desc[UR6][R8.64+0xf0] ;  /* 0x0000f00608124981 */ /* 0x000ea2000c1e1900 */
[----:B---3--:R-:W-:Y:S02]  /*0a60*/  @P2 LOP3.LUT R10, R10, R17, RZ, 0x3c, !PT ;  /* 0x000000110a0a2212 */ /* 0x008fe400078e3cff */
[----:B------:R-:W-:Y:S01]  /*0a70*/  @P1 LOP3.LUT R2, R2, R25, RZ, 0x3c, !PT ;  /* 0x0000001902021212 */ /* 0x000fe200078e3cff */
[----:B------:R-:W3:Y:S03]  /*0a80*/  @P5 LDG.E R17, desc[UR6][R8.64+0x110] ;  /* 0x0001100608115981 */ /* 0x000ee6000c1e1900 */
[----:B----4-:R-:W-:Y:S02]  /*0a90*/  @P2 LOP3.LUT R2, R2, R19, RZ, 0x3c, !PT ;  /* 0x0000001302022212 */ /* 0x010fe400078e3cff */
[----:B------:R-:W4:Y:S01]  /*0aa0*/  @P4 LDG.E R19, desc[UR6][R8.64+0xf4] ;  /* 0x0000f40608134981 */ /* 0x000f22000c1e1900 */
        /* <DEDUP_REMOVED lines=12> */
[----:B--2---:R-:W-:-:S03]  /*0b70*/  @P4 LOP3.LUT R5, R5, R18, RZ, 0x3c, !PT ;  /* 0x0000001205054212 */ /* 0x004fc600078e3cff */
[----:B------:R-:W2:Y:S01]  /*0b80*/  @P5 LDG.E R18, desc[UR6][R8.64+0x114] ;  /* 0x0001140608125981 */ /* 0x000ea2000c1e1900 */
[----:B------:R-:W-:-:S03]  /*0b90*/  @P3 LOP3.LUT R3, R3, R20, RZ, 0x3c, !PT ;  /* 0x0000001403033212 */ /* 0x000fc600078e3cff */
[----:B------:R-:W2:Y:S01]  /*0ba0*/  @P6 LDG.E R20, desc[UR6][R8.64+0x118] ;  /* 0x0001180608146981 */ /* 0x000ea2000c1e1900 */
[----:B----4-:R-:W-:-:S03]  /*0bb0*/  @P4 LOP3.LUT R10, R10, R19, RZ, 0x3c, !PT ;  /* 0x000000130a0a4212 */ /* 0x010fc600078e3cff */
[----:B------:R-:W4:Y:S01]  /*0bc0*/  @P6 LDG.E R19, desc[UR6][R8.64+0x11c] ;  /* 0x00011c0608136981 */ /* 0x000f22000c1e1900 */
[----:B---3--:R-:W-:-:S03]  /*0bd0*/  @P4 LOP3.LUT R11, R11, R22, RZ, 0x3c, !PT ;  /* 0x000000160b0b4212 */ /* 0x008fc600078e3cff */
[----:B------:R-:W3:Y:S01]  /*0be0*/  @P6 LDG.E R22, desc[UR6][R8.64+0x120] ;  /* 0x0001200608166981 */ /* 0x000ee2000c1e1900 */
[----:B------:R-:W-:-:S03]  /*0bf0*/  @P4 LOP3.LUT R2, R2, R21, RZ, 0x3c, !PT ;  /* 0x0000001502024212 */ /* 0x000fc600078e3cff */
[----:B------:R-:W3:Y:S01]  /*0c00*/  @P0 LDG.E R21, desc[UR6][R8.64+0x130] ;  /* 0x0001300608150981 */ /* 0x000ee2000c1e1900 */
[----:B------:R-:W-:Y:S02]  /*0c10*/  @P4 LOP3.LUT R3, R3, R24, RZ, 0x3c, !PT ;  /* 0x0000001803034212 */ /* 0x000fe400078e3cff */
[----:B------:R-:W-:Y:S01]  /*0c20*/  @P5 LOP3.LUT R2, R2, R17, RZ, 0x3c, !PT ;  /* 0x0000001102025212 */ /* 0x000fe200078e3cff */
[----:B------:R-:W3:Y:S01]  /*0c30*/  @P6 LDG.E R24, desc[UR6][R8.64+0x128] ;  /* 0x0001280608186981 */ /* 0x000ee2000c1e1900 */
[----:B------:R-:W-:-:S03]  /*0c40*/  @P5 LOP3.LUT R5, R5, R26, RZ, 0x3c, !PT ;  /* 0x0000001a05055212 */ /* 0x000fc600078e3cff */
[----:B------:R-:W3:Y:S01]  /*0c50*/  @P6 LDG.E R17, desc[UR6][R8.64+0x124] ;  /* 0x0001240608116981 */ /* 0x000ee2000c1e1900 */
[----:B------:R-:W-:-:S03]  /*0c60*/  @P5 LOP3.LUT R11, R11, R28, RZ, 0x3c, !PT ;  /* 0x0000001c0b0b5212 */ /* 0x000fc600078e3cff */
[----:B------:R-:W3:Y:S01]  /*0c70*/  @P0 LDG.E R26, desc[UR6][R8.64+0x12c] ;  /* 0x00012c06081a0981 */ /* 0x000ee2000c1e1900 */
[----:B------:R-:W-:-:S03]  /*0c80*/  @P5 LOP3.LUT R10, R10, R23, RZ, 0x3c, !PT ;  /* 0x000000170a0a5212 */ /* 0x000fc600078e3cff */
[----:B------:R-:W3:Y:S04]  /*0c90*/  @P0 LDG.E R28, desc[UR6][R8.64+0x13c] ;  /* 0x00013c06081c0981 */ /* 0x000ee8000c1e1900 */
[----:B------:R-:W3:Y:S01]  /*0ca0*/  @P0 LDG.E R23, desc[UR6][R8.64+0x138] ;  /* 0x0001380608170981 */ /* 0x000ee2000c1e1900 */
[----:B--2---:R-:W-:-:S03]  /*0cb0*/  @P5 LOP3.LUT R3, R3, R18, RZ, 0x3c, !PT ;  /* 0x0000001203035212 */ /* 0x004fc600078e3cff */
[----:B------:R-:W2:Y:S01]  /*0cc0*/  @P0 LDG.E R18, desc[UR6][R8.64+0x134] ;  /* 0x0001340608120981 */ /* 0x000ea2000c1e1900 */
[----:B------:R-:W-:-:S04]  /*0cd0*/  UIADD3 UR4, UPT, UPT, UR4, 0x10, URZ ;  /* 0x0000001004047890 */ /* 0x000fc8000fffe0ff */
[----:B------:R-:W-:Y:S01]  /*0ce0*/  UISETP.NE.AND UP0, UPT, UR4, 0x20, UPT ;  /* 0x000000200400788c */ /* 0x000fe2000bf05270 */
[----:B------:R-:W-:Y:S02]  /*0cf0*/  @P6 LOP3.LUT R5, R5, R20, RZ, 0x3c, !PT ;  /* 0x0000001405056212 */ /* 0x000fe400078e3cff */
[----:B----4-:R-:W-:Y:S02]  /*0d00*/  @P6 LOP3.LUT R10, R10, R19, RZ, 0x3c, !PT ;  /* 0x000000130a0a6212 */ /* 0x010fe400078e3cff */
[----:B---3--:R-:W-:Y:S02]  /*0d10*/  @P6 LOP3.LUT R11, R11, R22, RZ, 0x3c, !PT ;  /* 0x000000160b0b6212 */ /* 0x008fe400078e3cff */
[----:B------:R-:W-:Y:S02]  /*0d20*/  @P0 LOP3.LUT R10, R10, R21, RZ, 0x3c, !PT ;  /* 0x000000150a0a0212 */ /* 0x000fe400078e3cff */
[----:B------:R-:W-:Y:S02]  /*0d30*/  @P6 LOP3.LUT R3, R3, R24, RZ, 0x3c, !PT ;  /* 0x0000001803036212 */ /* 0x000fe400078e3cff */
[----:B------:R-:W-:-:S02]  /*0d40*/  @P6 LOP3.LUT R2, R2, R17, RZ, 0x3c, !PT ;  /* 0x0000001102026212 */ /* 0x000fc400078e3cff */
[----:B------:R-:W-:Y:S02]  /*0d50*/  @P0 LOP3.LUT R5, R5, R26, RZ, 0x3c, !PT ;  /* 0x0000001a05050212 */ /* 0x000fe400078e3cff */
[----:B------:R-:W-:Y:S02]  /*0d60*/  @P0 LOP3.LUT R3, R3, R28, RZ, 0x3c, !PT ;  /* 0x0000001c03030212 */ /* 0x000fe400078e3cff */
[----:B------:R-:W-:Y:S02]  /*0d70*/  @P0 LOP3.LUT R2, R2, R23, RZ, 0x3c, !PT ;  /* 0x0000001702020212 */ /* 0x000fe400078e3cff */
[----:B--2---:R-:W-:Y:S01]  /*0d80*/  @P0 LOP3.LUT R11, R11, R18, RZ, 0x3c, !PT ;  /* 0x000000120b0b0212 */ /* 0x004fe200078e3cff */
[----:B------:R-:W-:Y:S06]  /*0d90*/  BRA.U UP0, `(.L_x_23) ;  /* 0xfffffff500487547 */ /* 0x000fec000b83ffff */
[----:B------:R-:W-:-:S05]  /*0da0*/  VIADD R0, R0, 0x1 ;  /* 0x0000000100007836 */ /* 0x000fca0000000000 */
[----:B------:R-:W-:-:S13]  /*0db0*/  ISETP.NE.AND P0, PT, R0, 0x5, PT ;  /* 0x000000050000780c */ /* 0x000fda0003f05270 */
[----:B------:R-:W-:Y:S05]  /*0dc0*/  @P0 BRA `(.L_x_24) ;  /* 0xfffffff400300947 */ /* 0x000fea000383ffff */
[----:B------:R-:W-:Y:S01]  /*0dd0*/  LOP3.LUT R0, R13, 0x3, RZ, 0xc0, !PT ;  /* 0x000000030d007812 */ /* 0x000fe200078ec0ff */
[----:B------:R1:W-:Y:S03]  /*0de0*/  STL [R1+0x4], R5 ;  /* 0x0000040501007387 */ /* 0x0003e60000100800 */
[----:B------:R-:W-:Y:S01]  /*0df0*/  ISETP.NE.U32.AND P0, PT, R0, 0x1, PT ;  /* 0x000000010000780c */ /* 0x000fe20003f05070 */
[----:B------:R1:W-:Y:S03]  /*0e00*/  STL.64 [R1+0x8], R10 ;  /* 0x0000080a01007387 */ /* 0x0003e60000100a00 */
[----:B------:R-:W-:Y:S01]  /*0e10*/  ISETP.NE.AND.EX P0, PT, RZ, RZ, PT, P0 ;  /* 0x000000ffff00720c */ /* 0x000fe20003f05300 */
[----:B------:R1:W-:-:S12]  /*0e20*/  STL.64 [R1+0x10], R2 ;  /* 0x0000100201007387 */ /* 0x0003d80000100a00 */
[----:B-1----:R-:W-:Y:S05]  /*0e30*/  @!P0 BRA `(.L_x_22) ;  /* 0x0000001800088947 */ /* 0x002fea0003800000 */
[----:B------:R-:W-:Y:S01]  /*0e40*/  UMOV UR4, URZ ;  /* 0x000000ff00047c82 */ /* 0x000fe20008000000 */
[----:B------:R-:W-:Y:S01]  /*0e50*/  UMOV UR5, URZ ;  /* 0x000000ff00057c82 */ /* 0x000fe20008000000 */
[----:B------:R-:W-:Y:S02]  /*0e60*/  IMAD.MOV.U32 R0, RZ, RZ, RZ ;  /* 0x000000ffff007224 */ /* 0x000fe400078e00ff */
[----:B------:R-:W-:Y:S02]  /*0e70*/  IMAD.MOV.U32 R5, RZ, RZ, RZ ;  /* 0x000000ffff057224 */ /* 0x000fe400078e00ff */
[----:B------:R-:W-:Y:S02]  /*0e80*/  IMAD.U32 R3, RZ, RZ, UR4 ;  /* 0x00000004ff037e24 */ /* 0x000fe4000f8e00ff */
[----:B------:R-:W-:Y:S02]  /*0e90*/  IMAD.U32 R2, RZ, RZ, UR5 ;  /* 0x00000005ff027e24 */ /* 0x000fe4000f8e00ff */
[----:B------:R-:W-:-:S02]  /*0ea0*/  IMAD.U32 R11, RZ, RZ, UR4 ;  /* 0x00000004ff0b7e24 */ /* 0x000fc4000f8e00ff */
[----:B------:R-:W-:-:S07]  /*0eb0*/  IMAD.U32 R10, RZ, RZ, UR5 ;  /* 0x00000005ff0a7e24 */ /* 0x000fce000f8e00ff */
.L_x_26:
[----:B------:R-:W-:-:S06]  /*0ec0*/  IMAD R16, R0, 0x4, R1 ;  /* 0x0000000400107824 */ /* 0x000fcc00078e0201 */
[----:B------:R-:W5:Y:S01]  /*0ed0*/  LDL R16, [R16+0x4] ;  /* 0x0000040010107983 */ /* 0x000f620000100800 */
[----:B------:R-:W-:-:S05]  /*0ee0*/  UMOV UR4, URZ ;  /* 0x000000ff00047c82 */ /* 0x000fca0008000000 */
.L_x_25:
        /* <DEDUP_REMOVED lines=183> */
[----:B-1----:R-:W-:Y:S05]  /*1a60*/  @P0 BRA `(.L_x_22) ;  /* 0x0000000800fc0947 */ /* 0x002fea0003800000 */
        /* <DEDUP_REMOVED lines=8> */
.L_x_28:
[----:B------:R-:W-:-:S06]  /*1af0*/  IMAD R16, R0, 0x4, R1 ;  /* 0x0000000400107824 */ /* 0x000fcc00078e0201 */
[----:B------:R-:W5:Y:S01]  /*1b00*/  LDL R16, [R16+0x4] ;  /* 0x0000040010107983 */ /* 0x000f620000100800 */
[----:B------:R-:W-:-:S05]  /*1b10*/  UMOV UR4, URZ ;  /* 0x000000ff00047c82 */ /* 0x000fca0008000000 */
.L_x_27:
        /* <DEDUP_REMOVED lines=177> */
[----:B------:R1:W-:Y:S04]  /*2630*/  STL [R1+0x4], R5 ;  /* 0x0000040501007387 */ /* 0x0003e80000100800 */
[----:B------:R1:W-:Y:S04]  /*2640*/  STL.64 [R1+0x8], R10 ;  /* 0x0000080a01007387 */ /* 0x0003e80000100a00 */
[----:B------:R1:W-:Y:S02]  /*2650*/  STL.64 [R1+0x10], R2 ;  /* 0x0000100201007387 */ /* 0x0003e40000100a00 */
.L_x_22:
[----:B------:R-:W-:Y:S05]  /*2660*/  BSYNC.RECONVERGENT B1 ;  /* 0x0000000000017941 */ /* 0x000fea0003800200 */
.L_x_21:
[C---:B------:R-:W-:Y:S01]  /*2670*/  ISETP.GT.U32.AND P0, PT, R13.reuse, 0x3, PT ;  /* 0x000000030d00780c */ /* 0x040fe20003f04070 */
[----:B------:R-:W-:Y:S01]  /*2680*/  VIADD R12, R12, 0x1 ;  /* 0x000000010c0c7836 */ /* 0x000fe20000000000 */
[--C-:B------:R-:W-:Y:S02]  /*2690*/  SHF.R.U64 R13, R13, 0x2, R14.reuse ;  /* 0x000000020d0d7819 */ /* 0x100fe4000000120e */
[----:B------:R-:W-:Y:S02]  /*26a0*/  ISETP.GT.U32.AND.EX P0, PT, R14, RZ, PT, P0 ;  /* 0x000000ff0e00720c */ /* 0x000fe40003f04100 */
[----:B------:R-:W-:-:S11]  /*26b0*/  SHF.R.U32.HI R14, RZ, 0x2, R14 ;  /* 0x00000002ff0e7819 */ /* 0x000fd6000001160e */
[----:B------:R-:W-:Y:S05]  /*26c0*/  @P0 BRA `(.L_x_29) ;  /* 0xffffffd800c40947 */ /* 0x000fea000383ffff */
.L_x_20:
[----:B------:R-:W-:Y:S05]  /*26d0*/  BSYNC.RECONVERGENT B0 ;  /* 0x0000000000007941 */ /* 0x000fea0003800200 */
.L_x_19:
[----:B------:R-:W2:Y:S02]  /*26e0*/  LDC R0, c[0x0][0x38c] ;  /* 0x0000e300ff007b82 */ /* 0x000ea40000000800 */
[----:B--2---:R-:W-:-:S13]  /*26f0*/  ISETP.GE.AND P0, PT, R0, 0x1, PT ;  /* 0x000000010000780c */ /* 0x004fda0003f06270 */
[----:B------:R-:W-:Y:S05]  /*2700*/  @!P0 EXIT ;  /* 0x000000000000894d */ /* 0x000fea0003800000 */
[----:B------:R-:W-:Y:S01]  /*2710*/  IMAD R6, R15, R0, RZ ;  /* 0x000000000f067224 */ /* 0x000fe200078e02ff */
[----:B------:R-:W-:Y:S01]  /*2720*/  CS2R R12, SRZ ;  /* 0x00000000000c7805 */ /* 0x000fe2000001ff00 */
[----:B------:R-:W-:Y:S01]  /*2730*/  IMAD.MOV R0, RZ, RZ, -R0 ;  /* 0x000000ffff007224 */ /* 0x000fe200078e0a00 */
[----:B------:R-:W-:-:S06]  /*2740*/  UMOV UR4, URZ ;  /* 0x000000ff00047c82 */ /* 0x000fcc0008000000 */
.L_x_36:
[----:B------:R-:W-:Y:S01]  /*2750*/  UISETP.NE.AND UP0, UPT, UR4, 0x1, UPT ;  /* 0x000000010400788c */ /* 0x000fe2000bf05270 */
[----:B------:R-:W-:Y:S02]  /*2760*/  VIADD R0, R0, 0x1 ;  /* 0x0000000100007836 */ /* 0x000fe40000000000 */
[----:B--2---:R-:W-:Y:S01]  /*2770*/  IMAD.MOV.U32 R26, RZ, RZ, R12 ;  /* 0x000000ffff1a7224 */ /* 0x004fe200078e000c */
[----:B------:R-:W-:Y:S01]  /*2780*/  UMOV UR4, URZ ;  /* 0x000000ff00047c82 */ /* 0x000fe20008000000 */
[----:B------:R-:W-:Y:S01]  /*2790*/  IMAD.MOV.U32 R27, RZ, RZ, R13 ;  /* 0x000000ffff1b7224 */ /* 0x000fe200078e000d */
[----:B------:R-:W-:-:S03]  /*27a0*/  ISETP.NE.AND P1, PT, R0, RZ, PT ;  /* 0x000000ff0000720c */ /* 0x000fc60003f25270 */
[----:B------:R-:W-:Y:S10]  /*27b0*/  BRA.U !UP0, `(.L_x_30) ;  /* 0x0000000d088c7547 */ /* 0x000ff4000b800000 */
[----:B------:R-:W-:Y:S01]  /*27c0*/  SHF.R.U32.HI R8, RZ, 0x2, R5 ;  /* 0x00000002ff087819 */ /* 0x000fe20000011605 */
[----:B------:R-:W-:Y:S01]  /*27d0*/  IMAD.MOV.U32 R24, RZ, RZ, 0x0 ;  /* 0x00000000ff187424 */ /* 0x000fe200078e00ff */
[----:B------:R-:W-:Y:S01]  /*27e0*/  SHF.R.U32.HI R9, RZ, 0x2, R10 ;  /* 0x00000002ff097819 */ /* 0x000fe2000001160a */
[----:B------:R-:W-:Y:S01]  /*27f0*/  IMAD.MOV.U32 R25, RZ, RZ, 0x3ca00000 ;  /* 0x3ca00000ff197424 */ /* 0x000fe200078e00ff */
[----:B------:R-:W-:Y:S01]  /*2800*/  LOP3.LUT R8, R8, R5, RZ, 0x3c, !PT ;  /* 0x0000000508087212 */ /* 0x000fe200078e3cff */
[----:B01----:R-:W-:Y:S01]  /*2810*/  IMAD.SHL.U32 R5, R3, 0x10, RZ ;  /* 0x0000001003057824 */ /* 0x003fe200078e00ff */
[----:B------:R-:W-:Y:S01]  /*2820*/  LOP3.LUT R9, R9, R10, RZ, 0x3c, !PT ;  /* 0x0000000a09097212 */ /* 0x000fe200078e3cff */
[----:B------:R-:W-:Y:S01]  /*2830*/  BSSY.RECONVERGENT B0, `(.L_x_31) ;  /* 0x0000073000007945 */ /* 0x000fe20003800200 */
[----:B------:R-:W-:Y:S01]  /*2840*/  SHF.R.U32.HI R10, RZ, 0x2, R11 ;  /* 0x00000002ff0a7819 */ /* 0x000fe2000001160b */
[----:B------:R-:W-:Y:S01]  /*2850*/  IMAD.SHL.U32 R7, R8, 0x2, RZ ;  /* 0x0000000208077824 */ /* 0x000fe200078e00ff */
[----:B------:R-:W-:-:S02]  /*2860*/  SHF.R.U32.HI R13, RZ, 0x2, R2 ;  /* 0x00000002ff0d7819 */ /* 0x000fc40000011602 */
[----:B------:R-:W-:Y:S02]  /*2870*/  LOP3.LUT R10, R10, R11, RZ, 0x3c, !PT ;  /* 0x0000000b0a0a7212 */ /* 0x000fe400078e3cff */
[----:B------:R-:W-:Y:S01]  /*2880*/  LOP3.LUT R8, R8, R7, R5, 0x96, !PT ;  /* 0x0000000708087212 */ /* 0x000fe200078e9605 */
[----:B------:R-:W-:Y:S01]  /*2890*/  IMAD.SHL.U32 R5, R9, 0x2, RZ ;  /* 0x0000000209057824 */ /* 0x000fe200078e00ff */
[----:B------:R-:W-:Y:S01]  /*28a0*/  LOP3.LUT R13, R13, R2, RZ, 0x3c, !PT ;  /* 0x000000020d0d7212 */ /* 0x000fe200078e3cff */
[----:B------:R-:W-:Y:S01]  /*28b0*/  IMAD.SHL.U32 R11, R10, 0x2, RZ ;  /* 0x000000020a0b7824 */ /* 0x000fe200078e00ff */
[----:B------:R-:W-:-:S04]  /*28c0*/  LOP3.LUT R29, R8, R3, RZ, 0x3c, !PT ;  /* 0x00000003081d7212 */ /* 0x000fc800078e3cff */
[----:B------:R-:W-:Y:S01]  /*28d0*/  IADD3 R7, PT, PT, R4, 0x587c5, R29 ;  /* 0x000587c504077810 */ /* 0x000fe20007ffe01d */
[----:B------:R-:W-:-:S05]  /*28e0*/  IMAD.SHL.U32 R8, R29, 0x10, RZ ;  /* 0x000000101d087824 */ /* 0x000fca00078e00ff */
[----:B------:R-:W-:-:S04]  /*28f0*/  LOP3.LUT R8, R9, R5, R8, 0x96, !PT ;  /* 0x0000000509087212 */ /* 0x000fc800078e9608 */
[----:B------:R-:W-:-:S04]  /*2900*/  LOP3.LUT R5, R8, R29, RZ, 0x3c, !PT ;  /* 0x0000001d08057212 */ /* 0x000fc800078e3cff */
[----:B------:R-:W-:-:S05]  /*2910*/  IADD3 R8, PT, PT, R4, 0xb0f8a, R5 ;  /* 0x000b0f8a04087810 */ /* 0x000fca0007ffe005 */
[----:B------:R-:W-:-:S03]  /*2920*/  IMAD.WIDE.U32 R8, R8, 0x200000, RZ ;  /* 0x0020000008087825 */ /* 0x000fc600078e00ff */
[----:B------:R-:W-:Y:S01]  /*2930*/  LOP3.LUT R8, R8, R7, RZ, 0x3c, !PT ;  /* 0x0000000708087212 */ /* 0x000fe200078e3cff */
[----:B------:R-:W-:-:S03]  /*2940*/  IMAD.SHL.U32 R7, R5, 0x10, RZ ;  /* 0x0000001005077824 */ /* 0x000fc600078e00ff */
[----:B------:R-:W0:Y:S02]  /*2950*/  I2F.F64.U64 R14, R8 ;  /* 0x00000008000e7312 */ /* 0x000e240000301800 */
[----:B------:R-:W-:Y:S01]  /*2960*/  LOP3.LUT R10, R10, R11, R7, 0x96, !PT ;  /* 0x0000000b0a0a7212 */ /* 0x000fe200078e9607 */
[----:B------:R-:W-:-:S03]  /*2970*/  IMAD.SHL.U32 R7, R13, 0x2, RZ ;  /* 0x000000020d077824 */ /* 0x000fc600078e00ff */
[----:B------:R-:W-:-:S05]  /*2980*/  LOP3.LUT R2, R10, R5, RZ, 0x3c, !PT ;  /* 0x000000050a027212 */ /* 0x000fca00078e3cff */
[----:B------:R-:W-:Y:S01]  /*2990*/  IMAD.SHL.U32 R10, R2, 0x10, RZ ;  /* 0x00000010020a7824 */ /* 0x000fe200078e00ff */
[----:B0-----:R-:W-:-:S04]  /*29a0*/  DFMA R14, R14, R24, 5.5511151231257827021e-17 ;  /* 0x3c9000000e0e742b */ /* 0x001fc80000000018 */
[----:B------:R-:W-:Y:S02]  /*29b0*/  LOP3.LUT R7, R13, R7, R10, 0x96, !PT ;  /* 0x000000070d077212 */ /* 0x000fe400078e960a */
[C---:B------:R-:W-:Y:S01]  /*29c0*/  IADD3 R13, PT, PT, R4.reuse, 0x10974f, R2 ;  /* 0x0010974f040d7810 */ /* 0x040fe20007ffe002 */
[----:B------:R-:W-:Y:S01]  /*29d0*/  VIADD R4, R4, 0x161f14 ;  /* 0x00161f1404047836 */ /* 0x000fe20000000000 */
[----:B------:R-:W-:Y:S02]  /*29e0*/  LOP3.LUT R7, R7, R2, RZ, 0x3c, !PT ;  /* 0x0000000207077212 */ /* 0x000fe400078e3cff */
[----:B------:R-:W-:Y:S01]  /*29f0*/  ISETP.GT.AND P0, PT, R15, 0xfffff, PT ;  /* 0x000fffff0f00780c */ /* 0x000fe20003f04270 */
[----:B------:R-:W-:Y:S02]  /*2a00*/  IMAD.MOV.U32 R8, RZ, RZ, R14 ;  /* 0x000000ffff087224 */ /* 0x000fe400078e000e */
[----:B------:R-:W-:Y:S02]  /*2a10*/  IMAD.MOV.U32 R9, RZ, RZ, R15 ;  /* 0x000000ffff097224 */ /* 0x000fe400078e000f */
[----:B------:R-:W-:-:S02]  /*2a20*/  IMAD.IADD R10, R7, 0x1, R4 ;  /* 0x00000001070a7824 */ /* 0x000fc400078e0204 */
[----:B------:R-:W-:Y:S02]  /*2a30*/  IMAD.MOV.U32 R20, RZ, RZ, R14 ;  /* 0x000000ffff147224 */ /* 0x000fe400078e000e */
[----:B------:R-:W-:-:S04]  /*2a40*/  IMAD.WIDE.U32 R10, R10, 0x200000, RZ ;  /* 0x002000000a0a7825 */ /* 0x000fc800078e00ff */
[----:B------:R-:W-:Y:S01]  /*2a50*/  @!P0 DMUL R8, R8, 1.80143985094819840000e+16 ;  /* 0x4350000008088828 */ /* 0x000fe20000000000 */
[----:B------:R-:W-:Y:S01]  /*2a60*/  LOP3.LUT R10, R10, R13, RZ, 0x3c, !PT ;  /* 0x0000000d0a0a7212 */ /* 0x000fe200078e3cff */
[----:B------:R-:W-:Y:S02]  /*2a70*/  IMAD.MOV.U32 R14, RZ, RZ, -0x3ff ;  /* 0xfffffc01ff0e7424 */ /* 0x000fe400078e00ff */
[----:B------:R-:W-:-:S03]  /*2a80*/  @!P0 IMAD.MOV.U32 R14, RZ, RZ, -0x435 ;  /* 0xfffffbcbff0e8424 */ /* 0x000fc600078e00ff */
[----:B------:R-:W0:Y:S03]  /*2a90*/  I2F.F64.U64 R10, R10 ;  /* 0x0000000a000a7312 */ /* 0x000e260000301800 */
[----:B------:R-:W-:Y:S02]  /*2aa0*/  @!P0 IMAD.MOV.U32 R15, RZ, RZ, R9 ;  /* 0x000000ffff0f8224 */ /* 0x000fe400078e0009 */
[----:B------:R-:W-:Y:S02]  /*2ab0*/  @!P0 IMAD.MOV.U32 R20, RZ, RZ, R8 ;  /* 0x000000ffff148224 */ /* 0x000fe400078e0008 */
[----:B------:R-:W-:-:S05]  /*2ac0*/  VIADD R12, R15, 0xffffffff ;  /* 0xffffffff0f0c7836 */ /* 0x000fca0000000000 */
[----:B------:R-:W-:Y:S01]  /*2ad0*/  ISETP.GT.U32.AND P2, PT, R12, 0x7feffffe, PT ;  /* 0x7feffffe0c00780c */ /* 0x000fe20003f44070 */
[----:B0-----:R-:W-:-:S12]  /*2ae0*/  DFMA R24, R10, 2.2204460492503130808e-16, R24 ;  /* 0x3cb000000a18782b */ /* 0x001fd80000000018 */
[----:B------:R-:W-:Y:S05]  /*2af0*/  @P2 BRA `(.L_x_32) ;  /* 0x0000000400002947 */ /* 0x000fea0003800000 */
[----:B------:R-:W-:Y:S01]  /*2b00*/  LOP3.LUT R8, R15, 0xfffff, RZ, 0xc0, !PT ;  /* 0x000fffff0f087812 */ /* 0x000fe200078ec0ff */
[----:B------:R-:W-:Y:S01]  /*2b10*/  IMAD.MOV.U32 R18, RZ, RZ, RZ ;  /* 0x000000ffff127224 */ /* 0x000fe200078e00ff */
[----:B------:R-:W-:Y:S01]  /*2b20*/  UMOV UR4, 0x3ae80f1e ;  /* 0x3ae80f1e00047882 */ /* 0x000fe20000000000 */
[----:B------:R-:W-:Y:S01]  /*2b30*/  IMAD.MOV.U32 R12, RZ, RZ, -0x748574fc ;  /* 0x8b7a8b04ff0c7424 */ /* 0x000fe200078e00ff */
[----:B------:R-:W-:Y:S01]  /*2b40*/  LOP3.LUT R21, R8, 0x3ff00000, RZ, 0xfc, !PT ;  /* 0x3ff0000008157812 */ /* 0x000fe200078efcff */
[----:B------:R-:W-:Y:S01]  /*2b50*/  IMAD.MOV.U32 R13, RZ, RZ, 0x3ed0ee25 ;  /* 0x3ed0ee25ff0d7424 */ /* 0x000fe200078e00ff */
[----:B------:R-:W-:Y:S01]  /*2b60*/  UMOV UR5, 0x3eb1380b ;  /* 0x3eb1380b00057882 */ /* 0x000fe20000000000 */
[----:B------:R-:W-:Y:S01]  /*2b70*/  UMOV UR8, 0x80000000 ;  /* 0x8000000000087882 */ /* 0x000fe20000000000 */
[----:B------:R-:W-:Y:S01]  /*2b80*/  ISETP.GE.U32.AND P0, PT, R21, 0x3ff6a09f, PT ;  /* 0x3ff6a09f1500780c */ /* 0x000fe20003f06070 */
[----:B------:R-:W-:-:S12]  /*2b90*/  UMOV UR9, 0x43300000 ;  /* 0x4330000000097882 */ /* 0x000fd80000000000 */
[----:B------:R-:W-:-:S04]  /*2ba0*/  @P0 VIADD R9, R21, 0xfff00000 ;  /* 0xfff0000015090836 */ /* 0x000fc80000000000 */
[----:B------:R-:W-:-:S06]  /*2bb0*/  @P0 IMAD.MOV.U32 R21, RZ, RZ, R9 ;  /* 0x000000ffff150224 */ /* 0x000fcc00078e0009 */
[C---:B------:R-:W-:Y:S02]  /*2bc0*/  DADD R16, R20.reuse, 1 ;  /* 0x3ff0000014107429 */ /* 0x040fe40000000000 */
[----:B------:R-:W-:-:S04]  /*2bd0*/  DADD R20, R20, -1 ;  /* 0xbff0000014147429 */ /* 0x000fc80000000000 */
[----:B------:R-:W0:Y:S02]  /*2be0*/  MUFU.RCP64H R19, R17 ;  /* 0x0000001100137308 */ /* 0x000e240000001800 */
[----:B0-----:R-:W-:Y:S01]  /*2bf0*/  DFMA R8, -R16, R18, 1 ;  /* 0x3ff000001008742b */ /* 0x001fe20000000112 */
[----:B------:R-:W-:Y:S01]  /*2c00*/  LEA.HI R16, R15, R14, RZ, 0xc ;  /* 0x0000000e0f107211 */ /* 0x000fe200078f60ff */
[----:B------:R-:W-:-:S04]  /*2c10*/  IMAD.MOV.U32 R17, RZ, RZ, 0x43300000 ;  /* 0x43300000ff117424 */ /* 0x000fc800078e00ff */
[----:B------:R-:W-:Y:S02]  /*2c20*/  @P0 VIADD R16, R16, 0x1 ;  /* 0x0000000110100836 */ /* 0x000fe40000000000 */
[----:B------:R-:W-:-:S03]  /*2c30*/  DFMA R8, R8, R8, R8 ;  /* 0x000000080808722b */ /* 0x000fc60000000008 */
[----:B------:R-:W-:-:S05]  /*2c40*/  LOP3.LUT R16, R16, 0x80000000, RZ, 0x3c, !PT ;  /* 0x8000000010107812 */ /* 0x000fca00078e3cff */
[----:B------:R-:W-:Y:S02]  /*2c50*/  DFMA R18, R18, R8, R18 ;  /* 0x000000081212722b */ /* 0x000fe40000000012 */
[----:B------:R-:W-:Y:S01]  /*2c60*/  DADD R16, R16, -UR8 ;  /* 0x8000000810107e29 */ /* 0x000fe20008000000 */
[----:B------:R-:W-:Y:S01]  /*2c70*/  UMOV UR8, 0xfefa39ef ;  /* 0xfefa39ef00087882 */ /* 0x000fe20000000000 */
[----:B------:R-:W-:-:S04]  /*2c80*/  UMOV UR9, 0x3fe62e42 ;  /* 0x3fe62e4200097882 */ /* 0x000fc80000000000 */
[----:B------:R-:W-:-:S08]  /*2c90*/  DMUL R8, R20, R18 ;  /* 0x0000001214087228 */ /* 0x000fd00000000000 */
[----:B------:R-:W-:-:S08]  /*2ca0*/  DFMA R8, R20, R18, R8 ;  /* 0x000000121408722b */ /* 0x000fd00000000008 */
[----:B------:R-:W-:Y:S02]  /*2cb0*/  DMUL R10, R8, R8 ;  /* 0x00000008080a7228 */ /* 0x000fe40000000000 */
[----:B------:R-:W-:-:S06]  /*2cc0*/  DADD R14, R20, -R8 ;  /* 0x00000000140e7229 */ /* 0x000fcc0000000808 */
[----:B------:R-:W-:Y:S01]  /*2cd0*/  DFMA R12, R10, UR4, R12 ;  /* 0x000000040a0c7c2b */ /* 0x000fe2000800000c */
[----:B------:R-:W-:Y:S01]  /*2ce0*/  UMOV UR4, 0x9f02676f ;  /* 0x9f02676f00047882 */ /* 0x000fe20000000000 */
[----:B------:R-:W-:Y:S01]  /*2cf0*/  UMOV UR5, 0x3ef3b266 ;  /* 0x3ef3b26600057882 */ /* 0x000fe20000000000 */
[----:B------:R-:W-:-:S05]  /*2d00*/  DADD R14, R14, R14 ;  /* 0x000000000e0e7229 */ /* 0x000fca000000000e */
[----:B------:R-:W-:Y:S01]  /*2d10*/  DFMA R12, R10, R12, UR4 ;  /* 0x000000040a0c7e2b */ /* 0x000fe2000800000c */
[----:B------:R-:W-:Y:S01]  /*2d20*/  UMOV UR4, 0xa9ab0956 ;  /* 0xa9ab095600047882 */ /* 0x000fe20000000000 */
[----:B------:R-:W-:Y:S01]  /*2d30*/  UMOV UR5, 0x3f1745cb ;  /* 0x3f1745cb00057882 */ /* 0x000fe20000000000 */
[----:B------:R-:W-:Y:S02]  /*2d40*/  DFMA R20, R20, -R8, R14 ;  /* 0x800000081414722b */ /* 0x000fe4000000000e */
[----:B------:R-:W-:-:S03]  /*2d50*/  DFMA R14, R16, UR8, R8 ;  /* 0x00000008100e7c2b */ /* 0x000fc60008000008 */
[----:B------:R-:W-:Y:S01]  /*2d60*/  DFMA R12, R10, R12, UR4 ;  /* 0x000000040a0c7e2b */ /* 0x000fe2000800000c */
[----:B------:R-:W-:Y:S01]  /*2d70*/  UMOV UR4, 0x2d1b5154 ;  /* 0x2d1b515400047882 */ /* 0x000fe20000000000 */
[----:B------:R-:W-:Y:S01]  /*2d80*/  UMOV UR5, 0x3f3c71c7 ;  /* 0x3f3c71c700057882 */ /* 0x000fe20000000000 */
[----:B------:R-:W-:-:S05]  /*2d90*/  DMUL R20, R18, R20 ;  /* 0x0000001412147228 */ /* 0x000fca0000000000 */
        /* <DEDUP_REMOVED lines=11> */
[----:B------:R-:W-:Y:S02]  /*2e50*/  UMOV UR5, 0x3fe62e42 ;  /* 0x3fe62e4200057882 */ /* 0x000fe40000000000 */
[----:B------:R-:W-:Y:S01]  /*2e60*/  DFMA R18, R16, -UR4, R14 ;  /* 0x8000000410127c2b */ /* 0x000fe2000800000e */
[----:B------:R-:W-:Y:S01]  /*2e70*/  UMOV UR4, 0x3b39803f ;  /* 0x3b39803f00047882 */ /* 0x000fe20000000000 */
[----:B------:R-:W-:Y:S02]  /*2e80*/  UMOV UR5, 0x3c7abc9e ;  /* 0x3c7abc9e00057882 */ /* 0x000fe40000000000 */
[----:B------:R-:W-:-:S04]  /*2e90*/  DMUL R12, R10, R12 ;  /* 0x0000000c0a0c7228 */ /* 0x000fc80000000000 */
[----:B------:R-:W-:-:S04]  /*2ea0*/  DADD R18, -R8, R18 ;  /* 0x0000000008127229 */ /* 0x000fc80000000112 */
[----:B------:R-:W-:-:S08]  /*2eb0*/  DFMA R12, R8, R12, R20 ;  /* 0x0000000c080c722b */ /* 0x000fd00000000014 */
[----:B------:R-:W-:-:S08]  /*2ec0*/  DADD R12, R12, -R18 ;  /* 0x000000000c0c7229 */ /* 0x000fd00000000812 */
[----:B------:R-:W-:-:S08]  /*2ed0*/  DFMA R12, R16, UR4, R12 ;  /* 0x00000004100c7c2b */ /* 0x000fd0000800000c */
[----:B------:R-:W-:Y:S01]  /*2ee0*/  DADD R10, R14, R12 ;  /* 0x000000000e0a7229 */ /* 0x000fe2000000000c */
[----:B------:R-:W-:Y:S10]  /*2ef0*/  BRA `(.L_x_33) ;  /* 0x0000000000187947 */ /* 0x000ff40003800000 */
.L_x_32:
[----:B------:R-:W-:Y:S01]  /*2f00*/  IMAD.MOV.U32 R10, RZ, RZ, 0x0 ;  /* 0x00000000ff0a7424 */ /* 0x000fe200078e00ff */
[----:B------:R-:W-:Y:S01]  /*2f10*/  LOP3.LUT P0, RZ, R9, 0x7fffffff, RZ, 0xc0, !PT ;  /* 0x7fffffff09ff7812 */ /* 0x000fe2000780c0ff */
[----:B------:R-:W-:-:S06]  /*2f20*/  IMAD.MOV.U32 R11, RZ, RZ, 0x7ff00000 ;  /* 0x7ff00000ff0b7424 */ /* 0x000fcc00078e00ff */
[----:B------:R-:W-:-:S10]  /*2f30*/  DFMA R10, R8, R10, +INF ;  /* 0x7ff00000080a742b */ /* 0x000fd4000000000a */
[----:B------:R-:W-:Y:S02]  /*2f40*/  FSEL R10, R10, RZ, P0 ;  /* 0x000000ff0a0a7208 */ /* 0x000fe40000000000 */
[----:B------:R-:W-:-:S07]  /*2f50*/  FSEL R11, R11, -QNAN , P0 ;  /* 0xfff000000b0b7808 */ /* 0x000fce0000000000 */
.L_x_33:
[----:B------:R-:W-:Y:S05]  /*2f60*/  BSYNC.RECONVERGENT B0 ;  /* 0x0000000000007941 */ /* 0x000fea0003800200 */
.L_x_31:
[----:B------:R-:W-:Y:S01]  /*2f70*/  DMUL R8, RZ, R24 ;  /* 0x00000018ff087228 */ /* 0x000fe20000000000 */
[----:B------:R-:W-:Y:S01]  /*2f80*/  IMAD.SHL.U32 R12, R25, 0x2, RZ ;  /* 0x00000002190c7824 */ /* 0x000fe200078e00ff */
[----:B------:R-:W-:Y:S01]  /*2f90*/  UMOV UR4, 0x33145c07 ;  /* 0x33145c0700047882 */ /* 0x000fe20000000000 */
[----:B------:R-:W-:Y:S01]  /*2fa0*/  UMOV UR5, 0x3ca1a626 ;  /* 0x3ca1a62600057882 */ /* 0x000fe20000000000 */
[----:B------:R-:W-:Y:S01]  /*2fb0*/  IMAD.MOV.U32 R22, RZ, RZ, -0x3e107ad8 ;  /* 0xc1ef8528ff167424 */ /* 0x000fe200078e00ff */
[----:B------:R-:W-:Y:S01]  /*2fc0*/  UMOV UR8, 0xf9785eba ;  /* 0xf9785eba00087882 */ /* 0x000fe20000000000 */
[----:B------:R-:W-:Y:S01]  /*2fd0*/  ISETP.GT.U32.AND P0, PT, R12, -0x79800000, PT ;  /* 0x868000000c00780c */ /* 0x000fe20003f04070 */
[----:B------:R-:W-:Y:S01]  /*2fe0*/  IMAD.MOV.U32 R23, RZ, RZ, 0x3e21eea7 ;  /* 0x3e21eea7ff177424 */ /* 0x000fe200078e00ff */
[----:B------:R-:W-:Y:S01]  /*2ff0*/  UMOV UR9, 0x3de5db65 ;  /* 0x3de5db6500097882 */ /* 0x000fe20000000000 */
[----:B------:R-:W-:Y:S01]  /*3000*/  IMAD.MOV.U32 R20, RZ, RZ, 0x2cb0d246 ;  /* 0x2cb0d246ff147424 */ /* 0x000fe200078e00ff */
[----:B------:R-:W-:Y:S01]  /*3010*/  FSEL R9, R9, R25, P0 ;  /* 0x0000001909097208 */ /* 0x000fe20000000000 */
[----:B------:R-:W-:Y:S01]  /*3020*/  IMAD.MOV.U32 R21, RZ, RZ, 0x3e5ae5f1 ;  /* 0x3e5ae5f1ff157424 */ /* 0x000fe200078e00ff */
[----:B------:R-:W-:Y:S01]  /*3030*/  FSEL R24, R8, R24, P0 ;  /* 0x0000001808187208 */ /* 0x000fe20000000000 */
[----:B------:R-:W-:Y:S01]  /*3040*/  DMUL R10, R10, -2 ;  /* 0xc00000000a0a7828 */ /* 0x000fe20000000000 */
[----:B------:R-:W-:Y:S01]  /*3050*/  BSSY.RECONVERGENT B0, `(.L_x_34) ;  /* 0x000004c000007945 */ /* 0x000fe20003800200 */
[----:B------:R-:W-:-:S02]  /*3060*/  VIADD R25, R9, 0x100000 ;  /* 0x0010000009197836 */ /* 0x000fc40000000000 */
[----:B------:R-:W-:Y:S02]  /*3070*/  IMAD.MOV.U32 R8, RZ, RZ, R24 ;  /* 0x000000ffff087224 */ /* 0x000fe400078e0018 */
[----:B------:R-:W0:Y:S04]  /*3080*/  FRND.F64 R12, R24 ;  /* 0x00000018000c7313 */ /* 0x000e280000301800 */
[----:B0-----:R-:W-:-:S08]  /*3090*/  DFMA R12, R12, -0.5, R8 ;  /* 0xbfe000000c0c782b */ /* 0x001fd00000000008 */
[----:B------:R-:W-:Y:S01]  /*30a0*/  DMUL R14, R12, UR4 ;  /* 0x000000040c0e7c28 */ /* 0x000fe20008000000 */
[----:B------:R-:W-:Y:S01]  /*30b0*/  UMOV UR4, 0x54442d18 ;  /* 0x54442d1800047882 */ /* 0x000fe20000000000 */
[----:B------:R-:W-:-:S06]  /*30c0*/  UMOV UR5, 0x400921fb ;  /* 0x400921fb00057882 */ /* 0x000fcc0000000000 */
[----:B------:R-:W-:Y:S01]  /*30d0*/  DFMA R14, R12, UR4, R14 ;  /* 0x000000040c0e7c2b */ /* 0x000fe2000800000e */
[----:B------:R-:W-:Y:S01]  /*30e0*/  UMOV UR4, 0x20fd8164 ;  /* 0x20fd816400047882 */ /* 0x000fe20000000000 */
[----:B------:R-:W-:Y:S01]  /*30f0*/  UMOV UR5, 0x3da8ff83 ;  /* 0x3da8ff8300057882 */ /* 0x000fe20000000000 */
[----:B------:R-:W0:Y:S01]  /*3100*/  MUFU.RSQ64H R13, R11 ;  /* 0x0000000b000d7308 */ /* 0x000e220000001c00 */
[----:B------:R-:W-:-:S04]  /*3110*/  VIADD R12, R11, 0xfcb00000 ;  /* 0xfcb000000b0c7836 */ /* 0x000fc80000000000 */
[----:B------:R-:W-:-:S08]  /*3120*/  DMUL R16, R14, R14 ;  /* 0x0000000e0e107228 */ /* 0x000fd00000000000 */
[C---:B------:R-:W-:Y:S01]  /*3130*/  DFMA R22, R16.reuse, -UR4, R22 ;  /* 0x8000000410167c2b */ /* 0x040fe20008000016 */
[----:B------:R-:W-:Y:S01]  /*3140*/  UMOV UR4, 0x8e06e6d9 ;  /* 0x8e06e6d900047882 */ /* 0x000fe20000000000 */
[----:B------:R-:W-:Y:S01]  /*3150*/  DFMA R20, R16, UR8, -R20 ;  /* 0x0000000810147c2b */ /* 0x000fe20008000814 */
[----:B------:R-:W-:Y:S01]  /*3160*/  UMOV UR5, 0x3e927e4f ;  /* 0x3e927e4f00057882 */ /* 0x000fe20000000000 */
[----:B------:R-:W-:Y:S01]  /*3170*/  UMOV UR8, 0x69ace392 ;  /* 0x69ace39200087882 */ /* 0x000fe20000000000 */
[----:B------:R-:W-:Y:S01]  /*3180*/  UMOV UR9, 0x3ec71de3 ;  /* 0x3ec71de300097882 */ /* 0x000fe20000000000 */
[----:B0-----:R-:W-:Y:S02]  /*3190*/  DMUL R18, R12, R12 ;  /* 0x0000000c0c127228 */ /* 0x001fe40000000000 */
[C---:B------:R-:W-:Y:S01]  /*31a0*/  DFMA R22, R16.reuse, R22, -UR4 ;  /* 0x8000000410167e2b */ /* 0x040fe20008000016 */
[----:B------:R-:W-:Y:S01]  /*31b0*/  UMOV UR4, 0x19ddbce9 ;  /* 0x19ddbce900047882 */ /* 0x000fe20000000000 */
[----:B------:R-:W-:Y:S01]  /*31c0*/  DFMA R20, R16, R20, UR8 ;  /* 0x0000000810147e2b */ /* 0x000fe20008000014 */
[----:B------:R-:W-:Y:S01]  /*31d0*/  UMOV UR5, 0x3efa01a0 ;  /* 0x3efa01a000057882 */ /* 0x000fe20000000000 */
[----:B------:R-:W-:Y:S01]  /*31e0*/  UMOV UR8, 0x19db62a1 ;  /* 0x19db62a100087882 */ /* 0x000fe20000000000 */
[----:B------:R-:W-:Y:S01]  /*31f0*/  UMOV UR9, 0x3f2a01a0 ;  /* 0x3f2a01a000097882 */ /* 0x000fe20000000000 */
[----:B------:R-:W-:-:S02]  /*3200*/  DFMA R18, R10, -R18, 1 ;  /* 0x3ff000000a12742b */ /* 0x000fc40000000812 */
[C---:B------:R-:W-:Y:S01]  /*3210*/  DFMA R22, R16.reuse, R22, UR4 ;  /* 0x0000000410167e2b */ /* 0x040fe20008000016 */
[----:B------:R-:W-:Y:S01]  /*3220*/  UMOV UR4, 0x16c15d47 ;  /* 0x16c15d4700047882 */ /* 0x000fe20000000000 */
[----:B------:R-:W-:Y:S01]  /*3230*/  DFMA R20, R16, R20, -UR8 ;  /* 0x8000000810147e2b */ /* 0x000fe20008000014 */
[----:B------:R-:W-:Y:S01]  /*3240*/  UMOV UR5, 0x3f56c16c ;  /* 0x3f56c16c00057882 */ /* 0x000fe20000000000 */
[----:B------:R-:W-:Y:S01]  /*3250*/  UMOV UR8, 0x11110818 ;  /* 0x1111081800087882 */ /* 0x000fe20000000000 */
[----:B------:R-:W-:-:S03]  /*3260*/  UMOV UR9, 0x3f811111 ;  /* 0x3f81111100097882 */ /* 0x000fc60000000000 */
[C---:B------:R-:W-:Y:S01]  /*3270*/  DFMA R22, R16.reuse, R22, -UR4 ;  /* 0x8000000410167e2b */ /* 0x040fe20008000016 */
[----:B------:R-:W-:Y:S01]  /*3280*/  UMOV UR4, 0x55555551 ;  /* 0x5555555100047882 */ /* 0x000fe20000000000 */
[----:B------:R-:W-:Y:S01]  /*3290*/  DFMA R20, R16, R20, UR8 ;  /* 0x0000000810147e2b */ /* 0x000fe20008000014 */
[----:B------:R-:W-:-:S05]  /*32a0*/  UMOV UR5, 0x3fa55555 ;  /* 0x3fa5555500057882 */ /* 0x000fca0000000000 */
[C---:B------:R-:W-:Y:S01]  /*32b0*/  DFMA R22, R16.reuse, R22, UR4 ;  /* 0x0000000410167e2b */ /* 0x040fe20008000016 */
[----:B------:R-:W-:Y:S01]  /*32c0*/  UMOV UR4, 0x55555554 ;  /* 0x5555555400047882 */ /* 0x000fe20000000000 */
[----:B------:R-:W-:Y:S02]  /*32d0*/  UMOV UR5, 0x3fc55555 ;  /* 0x3fc5555500057882 */ /* 0x000fe40000000000 */
[----:B------:R-:W-:-:S04]  /*32e0*/  DFMA R20, R16, R20, -UR4 ;  /* 0x8000000410147e2b */ /* 0x000fc80008000014 */
[----:B------:R-:W-:-:S04]  /*32f0*/  DFMA R22, R16, R22, -0.5 ;  /* 0xbfe000001016742b */ /* 0x000fc80000000016 */
[----:B------:R-:W-:-:S04]  /*3300*/  DFMA R20, R16, R20, RZ ;  /* 0x000000141014722b */ /* 0x000fc800000000ff */
[----:B------:R-:W-:Y:S01]  /*3310*/  DFMA R22, R16, R22, 1 ;  /* 0x3ff000001016742b */ /* 0x000fe20000000016 */
[----:B------:R-:W0:Y:S03]  /*3320*/  F2I.S64.F64 R16, R24 ;  /* 0x0000001800107311 */ /* 0x000e260000301900 */
[----:B------:R-:W-:Y:S01]  /*3330*/  DFMA R20, R14, R20, R14 ;  /* 0x000000140e14722b */ /* 0x000fe2000000000e */
[----:B------:R-:W-:Y:S02]  /*3340*/  IMAD.MOV.U32 R14, RZ, RZ, 0x0 ;  /* 0x00000000ff0e7424 */ /* 0x000fe400078e00ff */
[----:B------:R-:W-:-:S06]  /*3350*/  IMAD.MOV.U32 R15, RZ, RZ, 0x3fd80000 ;  /* 0x3fd80000ff0f7424 */ /* 0x000fcc00078e00ff */
[----:B------:R-:W-:Y:S01]  /*3360*/  DFMA R14, R18, R14, 0.5 ;  /* 0x3fe00000120e742b */ /* 0x000fe2000000000e */
[----:B------:R-:W-:Y:S01]  /*3370*/  LOP3.LUT R27, R21, 0x80000000, RZ, 0x3c, !PT ;  /* 0x80000000151b7812 */ /* 0x000fe200078e3cff */
[----:B------:R-:W-:Y:S01]  /*3380*/  DMUL R18, R12, R18 ;  /* 0x000000120c127228 */ /* 0x000fe20000000000 */
[C---:B0-----:R-:W-:Y:S02]  /*3390*/  LOP3.LUT R17, R16.reuse, 0x1, RZ, 0xc0, !PT ;  /* 0x0000000110117812 */ /* 0x041fe400078ec0ff */
[----:B------:R-:W-:Y:S02]  /*33a0*/  LOP3.LUT P2, RZ, R16, 0x2, RZ, 0xc0, !PT ;  /* 0x0000000210ff7812 */ /* 0x000fe4000784c0ff */
[----:B------:R-:W-:-:S03]  /*33b0*/  ISETP.NE.U32.AND P0, PT, R17, 0x1, PT ;  /* 0x000000011100780c */ /* 0x000fc60003f05070 */
[----:B------:R-:W-:Y:S01]  /*33c0*/  DFMA R14, R14, R18, R12 ;  /* 0x000000120e0e722b */ /* 0x000fe2000000000c */
[----:B------:R-:W-:-:S04]  /*33d0*/  ISETP.NE.U32.AND.EX P0, PT, RZ, RZ, PT, P0 ;  /* 0x000000ffff00720c */ /* 0x000fc80003f05100 */
[----:B------:R-:W-:Y:S02]  /*33e0*/  FSEL R19, R23, R21, !P0 ;  /* 0x0000001517137208 */ /* 0x000fe40004000000 */
[----:B------:R-:W-:Y:S01]  /*33f0*/  FSEL R18, R22, R20, !P0 ;  /* 0x0000001416127208 */ /* 0x000fe20004000000 */
[----:B------:R-:W-:Y:S01]  /*3400*/  DMUL R16, R10, R14 ;  /* 0x0000000e0a107228 */ /* 0x000fe20000000000 */
[----:B------:R-:W-:Y:S01]  /*3410*/  FSEL R20, R20, R22, !P0 ;  /* 0x0000001614147208 */ /* 0x000fe20004000000 */
[----:B------:R-:W-:Y:S01]  /*3420*/  IMAD.MOV.U32 R24, RZ, RZ, R14 ;  /* 0x000000ffff187224 */ /* 0x000fe200078e000e */
[----:B------:R-:W-:Y:S02]  /*3430*/  FSEL R21, R27, R23, !P0 ;  /* 0x000000171b157208 */ /* 0x000fe40004000000 */
[----:B------:R-:W-:Y:S02]  /*3440*/  ISETP.GE.U32.AND P0, PT, R12, 0x7ca00000, PT ;  /* 0x7ca000000c00780c */ /* 0x000fe40003f06070 */
[----:B------:R-:W-:Y:S01]  /*3450*/  @P2 LOP3.LUT R25, R19, 0x80000000, RZ, 0x3c, !PT ;  /* 0x8000000013192812 */ /* 0x000fe200078e3cff */
[----:B------:R-:W-:Y:S01]  /*3460*/  DFMA R22, R16, -R16, R10 ;  /* 0x800000101016722b */ /* 0x000fe2000000000a */
[----:B------:R-:W-:-:S03]  /*3470*/  @P2 LOP3.LUT R27, R21, 0x80000000, RZ, 0x3c, !PT ;  /* 0x80000000151b2812 */ /* 0x000fc600078e3cff */
[----:B------:R-:W-:Y:S02]  /*3480*/  @P2 IMAD.MOV.U32 R19, RZ, RZ, R25 ;  /* 0x000000ffff132224 */ /* 0x000fe400078e0019 */
[----:B------:R-:W-:Y:S02]  /*3490*/  VIADD R25, R15, 0xfff00000 ;  /* 0xfff000000f197836 */ /* 0x000fe40000000000 */
[----:B------:R-:W-:-:S04]  /*34a0*/  @P2 IMAD.MOV.U32 R21, RZ, RZ, R27 ;  /* 0x000000ffff152224 */ /* 0x000fc800078e001b */
[----:B------:R-:W-:Y:S01]  /*34b0*/  DFMA R26, R22, R24, R16 ;  /* 0x00000018161a722b */ /* 0x000fe20000000010 */
[----:B------:R-:W-:Y:S10]  /*34c0*/  @!P0 BRA `(.L_x_35) ;  /* 0x0000000000108947 */ /* 0x000ff40003800000 */
[----:B------:R-:W-:-:S07]  /*34d0*/  MOV R26, 0x34f0 ;  /* 0x000034f0001a7802 */ /* 0x000fce0000000f00 */
[----:B------:R-:W-:Y:S05]  /*34e0*/  CALL.REL.NOINC `($__internal_2_$__cuda_sm20_dsqrt_rn_f64_mediumpath_v1) ;  /* 0x0000000000587944 */ /* 0x000fea0003c00000 */
[----:B------:R-:W-:Y:S02]  /*34f0*/  IMAD.MOV.U32 R26, RZ, RZ, R12 ;  /* 0x000000ffff1a7224 */ /* 0x000fe400078e000c */
[----:B------:R-:W-:-:S07]  /*3500*/  IMAD.MOV.U32 R27, RZ, RZ, R13 ;  /* 0x000000ffff1b7224 */ /* 0x000fce00078e000d */
.L_x_35:
[----:B------:R-:W-:Y:S05]  /*3510*/  BSYNC.RECONVERGENT B0 ;  /* 0x0000000000007941 */ /* 0x000fea0003800200 */
.L_x_34:
[----:B------:R-:W0:Y:S01]  /*3520*/  FRND.F64.TRUNC R12, R8 ;  /* 0x00000008000c7313 */ /* 0x000e22000030d800 */
[----:B------:R-:W-:Y:S01]  /*3530*/  DMUL R10, RZ, R8 ;  /* 0x00000008ff0a7228 */ /* 0x000fe20000000000 */
[----:B------:R-:W-:Y:S01]  /*3540*/  UMOV UR4, 0x1 ;  /* 0x0000000100047882 */ /* 0x000fe20000000000 */
[----:B0-----:R-:W-:Y:S02]  /*3550*/  DSETP.NEU.AND P0, PT, R8, R12, PT ;  /* 0x0000000c0800722a */ /* 0x001fe40003f0d000 */
[----:B------:R-:W-:-:S06]  /*3560*/  DADD R12, RZ, R20 ;  /* 0x00000000ff0c7229 */ /* 0x000fcc0000000014 */
[----:B------:R-:W-:Y:S02]  /*3570*/  FSEL R10, R10, R18, !P0 ;  /* 0x000000120a0a7208 */ /* 0x000fe40004000000 */
[----:B------:R-:W-:Y:S01]  /*3580*/  FSEL R11, R11, R19, !P0 ;  /* 0x000000130b0b7208 */ /* 0x000fe20004000000 */
[----:B------:R-:W-:-:S05]  /*3590*/  DMUL R12, R12, R26 ;  /* 0x0000001a0c0c7228 */ /* 0x000fca0000000000 */
[----:B------:R-:W-:Y:S01]  /*35a0*/  DMUL R26, R26, R10 ;  /* 0x0000000a1a1a7228 */ /* 0x000fe20000000000 */
[----:B------:R-:W-:Y:S02]  /*35b0*/  IMAD.MOV.U32 R11, RZ, RZ, R5 ;  /* 0x000000ffff0b7224 */ /* 0x000fe400078e0005 */
[----:B------:R-:W-:Y:S02]  /*35c0*/  IMAD.MOV.U32 R5, RZ, RZ, R3 ;  /* 0x000000ffff057224 */ /* 0x000fe400078e0003 */
[----:B------:R-:W-:Y:S02]  /*35d0*/  IMAD.MOV.U32 R10, RZ, RZ, R29 ;  /* 0x000000ffff0a7224 */ /* 0x000fe400078e001d */
[----:B------:R-:W-:-:S07]  /*35e0*/  IMAD.MOV.U32 R3, RZ, RZ, R7 ;  /* 0x000000ffff037224 */ /* 0x000fce00078e0007 */
.L_x_30:
[----:B------:R-:W2:Y:S02]  /*35f0*/  LDC.64 R8, c[0x0][0x380] ;  /* 0x0000e000ff087b82 */ /* 0x000ea40000000a00 */
[----:B--2---:R-:W-:-:S04]  /*3600*/  IMAD.WIDE R8, R6, 0x8, R8 ;  /* 0x0000000806087825 */ /* 0x004fc800078e0208 */
[----:B------:R-:W-:Y:S01]  /*3610*/  VIADD R6, R6, 0x1 ;  /* 0x0000000106067836 */ /* 0x000fe20000000000 */
[----:B------:R2:W-:Y:S01]  /*3620*/  STG.E.64 desc[UR6][R8.64], R26 ;  /* 0x0000001a08007986 */ /* 0x0005e2000c101b06 */
[----:B------:R-:W-:Y:S05]  /*3630*/  @P1 BRA `(.L_x_36) ;  /* 0xfffffff000441947 */ /* 0x000fea000383ffff */
[----:B------:R-:W-:Y:S05]  /*3640*/  EXIT ;  /* 0x000000000000794d */ /* 0x000fea0003800000 */
        .weak           $__internal_2_$__cuda_sm20_dsqrt_rn_f64_mediumpath_v1
        .type           $__internal_2_$__cuda_sm20_dsqrt_rn_f64_mediumpath_v1,@function
        .size           $__internal_2_$__cuda_sm20_dsqrt_rn_f64_mediumpath_v1,(.L_x_44 - $__internal_2_$__cuda_sm20_dsqrt_rn_f64_mediumpath_v1)
$__internal_2_$__cuda_sm20_dsqrt_rn_f64_mediumpath_v1:
[----:B------:R-:W-:Y:S01]  /*3650*/  ISETP.GE.U32.AND P0, PT, R12, -0x3400000, PT ;  /* 0xfcc000000c00780c */ /* 0x000fe20003f06070 */
[----:B------:R-:W-:Y:S01]  /*3660*/  BSSY.RECONVERGENT B1, `(.L_x_37) ;  /* 0x0000024000017945 */ /* 0x000fe20003800200 */
[----:B------:R-:W-:-:S11]  /*3670*/  IMAD.MOV.U32 R15, RZ, RZ, R25 ;  /* 0x000000ffff0f7224 */ /* 0x000fd600078e0019 */
        /* <DEDUP_REMOVED lines=9> */
.L_x_38:
        /* <DEDUP_REMOVED lines=9> */
[----:B------:R-:W-:Y:S02]  /*37a0*/  IMAD.MOV.U32 R14, RZ, RZ, RZ ;  /* 0x000000ffff0e7224 */ /* 0x000fe400078e00ff */
[----:B------:R-:W-:Y:S02]  /*37b0*/  IMAD.MOV.U32 R12, RZ, RZ, 0x0 ;  /* 0x00000000ff0c7424 */ /* 0x000fe400078e00ff */
[----:B------:R-:W-:Y:S01]  /*37c0*/  IMAD.MOV.U32 R13, RZ, RZ, 0x3fd80000 ;  /* 0x3fd80000ff0d7424 */ /* 0x000fe200078e00ff */
        /* <DEDUP_REMOVED lines=12> */
.L_x_40:
[----:B------:R-:W-:-:S11]  /*3890*/  DADD R12, R10, R10 ;  /* 0x000000000a0c7229 */ /* 0x000fd6000000000a */
.L_x_39:
[----:B------:R-:W-:Y:S05]  /*38a0*/  BSYNC.RECONVERGENT B1 ;  /* 0x0000000000017941 */ /* 0x000fea0003800200 */
.L_x_37:
[----:B------:R-:W-:-:S04]  /*38b0*/  IMAD.MOV.U32 R27, RZ, RZ, 0x0 ;  /* 0x00000000ff1b7424 */ /* 0x000fc800078e00ff */
[----:B------:R-:W-:Y:S05]  /*38c0*/  RET.REL.NODEC R26 `(generate_random_matrix_kernel) ;  /* 0xffffffc41acc7950 */ /* 0x000fea0003c3ffff */
.L_x_41:
        /* <DEDUP_REMOVED lines=11> */
.L_x_44:


//--------------------- .nv.global.init           --------------------------
	.section	.nv.global.init,"aw",@progbits
	.align	4
.nv.global.init:
	.type		mrg32k3aM1SubSeq,@object
	.size		mrg32k3aM1SubSeq,(mrg32k3aM2SubSeq - mrg32k3aM1SubSeq)
mrg32k3aM1SubSeq:
        /*0000*/ 	.byte	0x0b, 0xcc, 0xee, 0x04, 0x73, 0x29, 0x8b, 0x6f, 0xf6, 0x53, 0x03, 0xf6, 0x23, 0xf6, 0xea, 0xda
        /* <DEDUP_REMOVED lines=125> */
	.type		mrg32k3aM2SubSeq,@object
	.size		mrg32k3aM2SubSeq,(mrg32k3aM1 - mrg32k3aM2SubSeq)
mrg32k3aM2SubSeq:
        /* <DEDUP_REMOVED lines=126> */
	.type		mrg32k3aM1,@object
	.size		mrg32k3aM1,(mrg32k3aM1Seq - mrg32k3aM1)
mrg32k3aM1:
        /* <DEDUP_REMOVED lines=144> */
	.type		mrg32k3aM1Seq,@object
	.size		mrg32k3aM1Seq,(mrg32k3aM2 - mrg32k3aM1Seq)
mrg32k3aM1Seq:
        /* <DEDUP_REMOVED lines=144> */
	.type		mrg32k3aM2,@object
	.size		mrg32k3aM2,(mrg32k3aM2Seq - mrg32k3aM2)
mrg32k3aM2:
        /* <DEDUP_REMOVED lines=144> */
	.type		mrg32k3aM2Seq,@object
	.size		mrg32k3aM2Seq,(precalc_xorwow_matrix - mrg32k3aM2Seq)
mrg32k3aM2Seq:
        /* <DEDUP_REMOVED lines=144> */
	.type		precalc_xorwow_matrix,@object
	.size		precalc_xorwow_matrix,(precalc_xorwow_offset_matrix - precalc_xorwow_matrix)
precalc_xorwow_matrix:
        /* <DEDUP_REMOVED lines=6400> */
	.type		precalc_xorwow_offset_matrix,@object
	.size		precalc_xorwow_offset_matrix,(.L_1 - precalc_xorwow_offset_matrix)
precalc_xorwow_offset_matrix:
        /* <DEDUP_REMOVED lines=6400> */
.L_1:


//--------------------- .nv.shared.reserved.0     --------------------------
	.section	.nv.shared.reserved.0,"aw",@nobits
	.weak		__nv_reservedSMEM_offset_0_alias
	.size		__nv_reservedSMEM_offset_0_alias, 0, 64
	.other		__nv_reservedSMEM_offset_0_alias,@"STO_CUDA_RESERVED_SHARED STV_DEFAULT"
__nv_reservedSMEM_offset_0_alias:
	.zero		0
	.zero		64


//--------------------- .nv.constant0.simulate_prices_kernel --------------------------
	.section	.nv.constant0.simulate_prices_kernel,"a",@progbits
	.sectionflags	@""
	.align	4
.nv.constant0.simulate_prices_kernel:
	.zero		960


//--------------------- .nv.constant0.generate_random_matrix_kernel --------------------------
	.section	.nv.constant0.generate_random_matrix_kernel,"a",@progbits
	.sectionflags	@""
	.align	4
.nv.constant0.generate_random_matrix_kernel:
	.zero		920


//--------------------- SYMBOLS --------------------------

	.type		.nv.reservedSmem.offset0,@object
	.size		.nv.reservedSmem.offset0,0x4
